//
// Generated by NVIDIA NVVM Compiler
//
// Compiler Build ID: CL-36424714
// Cuda compilation tools, release 13.0, V13.0.88
// Based on NVVM 20.0.0
//

.version 9.0
.target sm_100
.address_size 64

	// .globl	lambda_25292
// _ZZ12lambda_25292E29reserver_reserve_shared_30050 has been demoted
// _ZZ12lambda_25546E29reserver_reserve_shared_30263 has been demoted

.visible .entry lambda_25292(
	.param .align 8 .b8 lambda_25292_param_0[40],
	.param .align 8 .b8 lambda_25292_param_1[16],
	.param .u64 .ptr .align 1 lambda_25292_param_2,
	.param .align 8 .b8 lambda_25292_param_3[24]
)
.maxntid 128
{
	.reg .pred 	%p<134>;
	.reg .b32 	%r<294>;
	.reg .b64 	%rd<41>;
	.reg .b64 	%fd<125>;
	// demoted variable
	.shared .align 8 .b8 _ZZ12lambda_25292E29reserver_reserve_shared_30050[7504];
	ld.param.u64 	%rd5, [lambda_25292_param_3+8];
	ld.param.u64 	%rd4, [lambda_25292_param_1+8];
	ld.param.v2.u32 	{%r1, %r2}, [lambda_25292_param_0+32];
	ld.param.u64 	%rd6, [lambda_25292_param_2];
	ld.param.v2.u32 	{%r146, %r147}, [lambda_25292_param_3+16];
	cvta.to.global.u64 	%rd1, %rd6;
	mov.u32 	%r5, %ntid.x;
	mov.u32 	%r6, %ntid.y;
	mov.u32 	%r7, %ctaid.x;
	mov.u32 	%r148, %ctaid.y;
	mov.u32 	%r8, %tid.x;
	mov.u32 	%r9, %tid.y;
	shr.u32 	%r149, %r147, 31;
	add.s32 	%r150, %r147, %r149;
	shr.s32 	%r10, %r150, 1;
	mad.lo.s32 	%r11, %r148, %r6, %r9;
	mad.lo.s32 	%r12, %r7, %r5, %r8;
	shr.u32 	%r151, %r146, 31;
	add.s32 	%r152, %r146, %r151;
	shr.s32 	%r13, %r152, 1;
	and.b32  	%r14, %r150, -2;
	and.b32  	%r15, %r152, -2;
	add.s32 	%r16, %r14, %r6;
	add.s32 	%r17, %r15, %r5;
	setp.lt.s32 	%p3, %r16, 1;
	@%p3 bra 	$L__BB0_54;
	mul.lo.s32 	%r18, %r17, %r9;
	sub.s32 	%r19, %r11, %r10;
	sub.s32 	%r20, %r12, %r13;
	mul.lo.s32 	%r21, %r19, %r1;
	setp.lt.s32 	%p4, %r17, 1;
	@%p4 bra 	$L__BB0_23;
	setp.lt.s32 	%p5, %r19, %r2;
	setp.gt.s32 	%p6, %r19, -1;
	and.pred  	%p1, %p6, %p5;
	max.s32 	%r154, %r15, 0;
	setp.gt.s32 	%p7, %r146, 1;
	selp.u32 	%r155, 1, 0, %p7;
	selp.s32 	%r156, -1, 0, %p7;
	add.s32 	%r157, %r154, %r156;
	div.u32 	%r158, %r157, %r5;
	add.s32 	%r159, %r158, %r155;
	add.s32 	%r22, %r159, 1;
	and.b32  	%r23, %r22, 3;
	setp.lt.u32 	%p8, %r159, 3;
	mov.b32 	%r292, 0;
	@%p8 bra 	$L__BB0_17;
	and.b32  	%r24, %r22, -4;
	mov.b32 	%r292, 0;
	mov.u32 	%r293, %r292;
$L__BB0_4:
	setp.ge.u32 	%p9, %r9, %r16;
	add.s32 	%r131, %r292, %r8;
	setp.ge.s32 	%p10, %r131, %r17;
	or.pred  	%p11, %p9, %p10;
	@%p11 bra 	$L__BB0_7;
	add.s32 	%r132, %r292, %r20;
	setp.gt.s32 	%p12, %r132, -1;
	setp.lt.s32 	%p13, %r132, %r1;
	and.pred  	%p14, %p13, %p12;
	and.pred  	%p15, %p14, %p1;
	not.pred 	%p16, %p15;
	@%p16 bra 	$L__BB0_7;
	add.s32 	%r161, %r131, %r18;
	shl.b32 	%r162, %r161, 3;
	mov.u32 	%r163, _ZZ12lambda_25292E29reserver_reserve_shared_30050;
	add.s32 	%r164, %r163, %r162;
	add.s32 	%r165, %r132, %r21;
	mul.wide.s32 	%rd7, %r165, 8;
	add.s64 	%rd8, %rd1, %rd7;
	ld.global.f64 	%fd14, [%rd8];
	st.shared.f64 	[%r164], %fd14;
$L__BB0_7:
	setp.ge.u32 	%p17, %r9, %r16;
	add.s32 	%r133, %r292, %r5;
	add.s32 	%r134, %r131, %r5;
	setp.ge.s32 	%p18, %r134, %r17;
	or.pred  	%p19, %p17, %p18;
	@%p19 bra 	$L__BB0_10;
	add.s32 	%r135, %r133, %r20;
	setp.gt.s32 	%p20, %r135, -1;
	setp.lt.s32 	%p21, %r135, %r1;
	and.pred  	%p22, %p21, %p20;
	and.pred  	%p23, %p22, %p1;
	not.pred 	%p24, %p23;
	@%p24 bra 	$L__BB0_10;
	add.s32 	%r166, %r134, %r18;
	shl.b32 	%r167, %r166, 3;
	mov.u32 	%r168, _ZZ12lambda_25292E29reserver_reserve_shared_30050;
	add.s32 	%r169, %r168, %r167;
	add.s32 	%r170, %r135, %r21;
	mul.wide.s32 	%rd9, %r170, 8;
	add.s64 	%rd10, %rd1, %rd9;
	ld.global.f64 	%fd15, [%rd10];
	st.shared.f64 	[%r169], %fd15;
$L__BB0_10:
	setp.ge.u32 	%p25, %r9, %r16;
	add.s32 	%r136, %r133, %r5;
	add.s32 	%r137, %r134, %r5;
	setp.ge.s32 	%p26, %r137, %r17;
	or.pred  	%p27, %p25, %p26;
	@%p27 bra 	$L__BB0_13;
	add.s32 	%r138, %r136, %r20;
	setp.gt.s32 	%p28, %r138, -1;
	setp.lt.s32 	%p29, %r138, %r1;
	and.pred  	%p30, %p29, %p28;
	and.pred  	%p31, %p30, %p1;
	not.pred 	%p32, %p31;
	@%p32 bra 	$L__BB0_13;
	add.s32 	%r171, %r137, %r18;
	shl.b32 	%r172, %r171, 3;
	mov.u32 	%r173, _ZZ12lambda_25292E29reserver_reserve_shared_30050;
	add.s32 	%r174, %r173, %r172;
	add.s32 	%r175, %r138, %r21;
	mul.wide.s32 	%rd11, %r175, 8;
	add.s64 	%rd12, %rd1, %rd11;
	ld.global.f64 	%fd16, [%rd12];
	st.shared.f64 	[%r174], %fd16;
$L__BB0_13:
	setp.ge.u32 	%p33, %r9, %r16;
	add.s32 	%r139, %r136, %r5;
	add.s32 	%r140, %r137, %r5;
	setp.ge.s32 	%p34, %r140, %r17;
	or.pred  	%p35, %p33, %p34;
	@%p35 bra 	$L__BB0_16;
	add.s32 	%r141, %r139, %r20;
	setp.gt.s32 	%p36, %r141, -1;
	setp.lt.s32 	%p37, %r141, %r1;
	and.pred  	%p38, %p37, %p36;
	and.pred  	%p39, %p38, %p1;
	not.pred 	%p40, %p39;
	@%p40 bra 	$L__BB0_16;
	add.s32 	%r176, %r140, %r18;
	shl.b32 	%r177, %r176, 3;
	mov.u32 	%r178, _ZZ12lambda_25292E29reserver_reserve_shared_30050;
	add.s32 	%r179, %r178, %r177;
	add.s32 	%r180, %r141, %r21;
	mul.wide.s32 	%rd13, %r180, 8;
	add.s64 	%rd14, %rd1, %rd13;
	ld.global.f64 	%fd17, [%rd14];
	st.shared.f64 	[%r179], %fd17;
$L__BB0_16:
	add.s32 	%r292, %r139, %r5;
	add.s32 	%r293, %r293, 4;
	setp.eq.s32 	%p41, %r293, %r24;
	@%p41 bra 	$L__BB0_17;
	bra.uni 	$L__BB0_4;
$L__BB0_17:
	setp.eq.s32 	%p42, %r23, 0;
	@%p42 bra 	$L__BB0_23;
	mov.b32 	%r264, 0;
$L__BB0_19:
	.pragma "nounroll";
	setp.ge.u32 	%p43, %r9, %r16;
	add.s32 	%r28, %r292, %r8;
	setp.ge.s32 	%p44, %r28, %r17;
	or.pred  	%p45, %p43, %p44;
	@%p45 bra 	$L__BB0_22;
	add.s32 	%r29, %r292, %r20;
	setp.gt.s32 	%p46, %r29, -1;
	setp.lt.s32 	%p47, %r29, %r1;
	and.pred  	%p48, %p47, %p46;
	and.pred  	%p49, %p48, %p1;
	not.pred 	%p50, %p49;
	@%p50 bra 	$L__BB0_22;
	add.s32 	%r182, %r28, %r18;
	shl.b32 	%r183, %r182, 3;
	mov.u32 	%r184, _ZZ12lambda_25292E29reserver_reserve_shared_30050;
	add.s32 	%r185, %r184, %r183;
	add.s32 	%r186, %r29, %r21;
	mul.wide.s32 	%rd15, %r186, 8;
	add.s64 	%rd16, %rd1, %rd15;
	ld.global.f64 	%fd18, [%rd16];
	st.shared.f64 	[%r185], %fd18;
$L__BB0_22:
	add.s32 	%r292, %r292, %r5;
	add.s32 	%r264, %r264, 1;
	setp.ne.s32 	%p51, %r264, %r23;
	@%p51 bra 	$L__BB0_19;
$L__BB0_23:
	setp.lt.s32 	%p52, %r147, 2;
	@%p52 bra 	$L__BB0_54;
	max.s32 	%r187, %r15, 0;
	setp.gt.s32 	%p53, %r146, 1;
	selp.u32 	%r188, 1, 0, %p53;
	selp.s32 	%r189, -1, 0, %p53;
	add.s32 	%r190, %r187, %r189;
	div.u32 	%r191, %r190, %r5;
	add.s32 	%r32, %r191, %r188;
	add.s32 	%r192, %r32, 1;
	and.b32  	%r33, %r192, 3;
	add.s32 	%r193, %r7, 2;
	mad.lo.s32 	%r194, %r5, %r193, %r8;
	sub.s32 	%r34, %r194, %r13;
	shl.b32 	%r35, %r5, 2;
	add.s32 	%r195, %r7, 3;
	mad.lo.s32 	%r196, %r5, %r195, %r8;
	sub.s32 	%r36, %r196, %r13;
	mad.lo.s32 	%r197, %r5, %r7, %r5;
	add.s32 	%r198, %r8, %r197;
	sub.s32 	%r37, %r198, %r13;
	shl.b32 	%r199, %r5, 3;
	mov.u32 	%r200, _ZZ12lambda_25292E29reserver_reserve_shared_30050;
	add.s32 	%r38, %r200, %r199;
	shl.b32 	%r39, %r17, 3;
	shl.b32 	%r40, %r5, 5;
	shl.b32 	%r201, %r5, 1;
	add.s32 	%r41, %r8, %r201;
	shl.b32 	%r202, %r5, 4;
	add.s32 	%r42, %r200, %r202;
	mad.lo.s32 	%r43, %r5, 3, %r8;
	mad.lo.s32 	%r44, %r5, 24, %r200;
	and.b32  	%r203, %r192, -4;
	neg.s32 	%r45, %r203;
	mov.u32 	%r275, %r6;
$L__BB0_25:
	mov.u32 	%r77, %r275;
	setp.lt.s32 	%p54, %r17, 1;
	add.s32 	%r78, %r77, %r19;
	add.s32 	%r79, %r77, %r9;
	mul.lo.s32 	%r80, %r78, %r1;
	mul.lo.s32 	%r81, %r79, %r17;
	@%p54 bra 	$L__BB0_53;
	setp.lt.s32 	%p55, %r78, %r2;
	setp.lt.u32 	%p56, %r32, 3;
	setp.gt.s32 	%p57, %r78, -1;
	and.pred  	%p2, %p57, %p55;
	mov.b32 	%r291, 0;
	@%p56 bra 	$L__BB0_41;
	add.s32 	%r282, %r8, %r5;
	add.s32 	%r289, %r34, %r80;
	add.s32 	%r287, %r36, %r80;
	add.s32 	%r285, %r37, %r80;
	add.s32 	%r283, %r20, %r80;
	shl.b32 	%r206, %r8, 3;
	mad.lo.s32 	%r281, %r39, %r79, %r206;
	mov.b32 	%r291, 0;
	mov.u32 	%r277, %r45;
	mov.u32 	%r278, %r8;
	mov.u32 	%r279, %r43;
	mov.u32 	%r280, %r41;
	mov.u32 	%r284, %r20;
	mov.u32 	%r286, %r37;
	mov.u32 	%r288, %r36;
	mov.u32 	%r290, %r34;
$L__BB0_28:
	setp.ge.s32 	%p58, %r79, %r16;
	setp.ge.s32 	%p59, %r278, %r17;
	or.pred  	%p60, %p59, %p58;
	@%p60 bra 	$L__BB0_31;
	setp.gt.s32 	%p61, %r284, -1;
	setp.lt.s32 	%p62, %r284, %r1;
	and.pred  	%p63, %p62, %p61;
	and.pred  	%p64, %p63, %p2;
	not.pred 	%p65, %p64;
	@%p65 bra 	$L__BB0_31;
	mov.u32 	%r207, _ZZ12lambda_25292E29reserver_reserve_shared_30050;
	add.s32 	%r208, %r207, %r281;
	mul.wide.s32 	%rd17, %r283, 8;
	add.s64 	%rd18, %rd1, %rd17;
	ld.global.f64 	%fd19, [%rd18];
	st.shared.f64 	[%r208], %fd19;
$L__BB0_31:
	setp.ge.s32 	%p67, %r282, %r17;
	or.pred  	%p68, %p67, %p58;
	@%p68 bra 	$L__BB0_34;
	setp.gt.s32 	%p69, %r286, -1;
	setp.lt.s32 	%p70, %r286, %r1;
	and.pred  	%p71, %p70, %p69;
	and.pred  	%p72, %p71, %p2;
	not.pred 	%p73, %p72;
	@%p73 bra 	$L__BB0_34;
	add.s32 	%r209, %r38, %r281;
	mul.wide.s32 	%rd19, %r285, 8;
	add.s64 	%rd20, %rd1, %rd19;
	ld.global.f64 	%fd20, [%rd20];
	st.shared.f64 	[%r209], %fd20;
$L__BB0_34:
	add.s32 	%r112, %r291, %r5;
	setp.ge.s32 	%p75, %r280, %r17;
	or.pred  	%p76, %p75, %p58;
	@%p76 bra 	$L__BB0_37;
	setp.gt.s32 	%p77, %r290, -1;
	setp.lt.s32 	%p78, %r290, %r1;
	and.pred  	%p79, %p78, %p77;
	and.pred  	%p80, %p79, %p2;
	not.pred 	%p81, %p80;
	@%p81 bra 	$L__BB0_37;
	add.s32 	%r210, %r42, %r281;
	mul.wide.s32 	%rd21, %r289, 8;
	add.s64 	%rd22, %rd1, %rd21;
	ld.global.f64 	%fd21, [%rd22];
	st.shared.f64 	[%r210], %fd21;
$L__BB0_37:
	add.s32 	%r113, %r112, %r5;
	setp.ge.s32 	%p83, %r279, %r17;
	or.pred  	%p84, %p83, %p58;
	@%p84 bra 	$L__BB0_40;
	setp.gt.s32 	%p85, %r288, -1;
	setp.lt.s32 	%p86, %r288, %r1;
	and.pred  	%p87, %p86, %p85;
	and.pred  	%p88, %p87, %p2;
	not.pred 	%p89, %p88;
	@%p89 bra 	$L__BB0_40;
	add.s32 	%r211, %r44, %r281;
	mul.wide.s32 	%rd23, %r287, 8;
	add.s64 	%rd24, %rd1, %rd23;
	ld.global.f64 	%fd22, [%rd24];
	st.shared.f64 	[%r211], %fd22;
$L__BB0_40:
	add.s32 	%r212, %r113, %r5;
	add.s32 	%r291, %r212, %r5;
	add.s32 	%r290, %r290, %r35;
	add.s32 	%r289, %r289, %r35;
	add.s32 	%r288, %r288, %r35;
	add.s32 	%r287, %r287, %r35;
	add.s32 	%r286, %r286, %r35;
	add.s32 	%r285, %r285, %r35;
	add.s32 	%r284, %r284, %r35;
	add.s32 	%r283, %r283, %r35;
	add.s32 	%r282, %r282, %r35;
	add.s32 	%r281, %r281, %r40;
	add.s32 	%r280, %r280, %r35;
	add.s32 	%r279, %r279, %r35;
	add.s32 	%r278, %r278, %r35;
	add.s32 	%r277, %r277, 4;
	setp.eq.s32 	%p90, %r277, 0;
	@%p90 bra 	$L__BB0_41;
	bra.uni 	$L__BB0_28;
$L__BB0_41:
	setp.eq.s32 	%p91, %r33, 0;
	@%p91 bra 	$L__BB0_53;
	setp.ge.s32 	%p92, %r79, %r16;
	add.s32 	%r89, %r291, %r8;
	setp.ge.s32 	%p93, %r89, %r17;
	or.pred  	%p94, %p93, %p92;
	@%p94 bra 	$L__BB0_45;
	add.s32 	%r90, %r291, %r20;
	setp.gt.s32 	%p95, %r90, -1;
	setp.lt.s32 	%p96, %r90, %r1;
	and.pred  	%p97, %p96, %p95;
	and.pred  	%p98, %p97, %p2;
	not.pred 	%p99, %p98;
	@%p99 bra 	$L__BB0_45;
	add.s32 	%r213, %r89, %r81;
	shl.b32 	%r214, %r213, 3;
	mov.u32 	%r215, _ZZ12lambda_25292E29reserver_reserve_shared_30050;
	add.s32 	%r216, %r215, %r214;
	add.s32 	%r217, %r90, %r80;
	mul.wide.s32 	%rd25, %r217, 8;
	add.s64 	%rd26, %rd1, %rd25;
	ld.global.f64 	%fd23, [%rd26];
	st.shared.f64 	[%r216], %fd23;
$L__BB0_45:
	setp.eq.s32 	%p100, %r33, 1;
	add.s32 	%r91, %r291, %r5;
	@%p100 bra 	$L__BB0_53;
	setp.ge.s32 	%p101, %r79, %r16;
	add.s32 	%r92, %r89, %r5;
	setp.ge.s32 	%p102, %r92, %r17;
	or.pred  	%p103, %p102, %p101;
	@%p103 bra 	$L__BB0_49;
	add.s32 	%r93, %r91, %r20;
	setp.gt.s32 	%p104, %r93, -1;
	setp.lt.s32 	%p105, %r93, %r1;
	and.pred  	%p106, %p105, %p104;
	and.pred  	%p107, %p106, %p2;
	not.pred 	%p108, %p107;
	@%p108 bra 	$L__BB0_49;
	add.s32 	%r218, %r92, %r81;
	shl.b32 	%r219, %r218, 3;
	mov.u32 	%r220, _ZZ12lambda_25292E29reserver_reserve_shared_30050;
	add.s32 	%r221, %r220, %r219;
	add.s32 	%r222, %r93, %r80;
	mul.wide.s32 	%rd27, %r222, 8;
	add.s64 	%rd28, %rd1, %rd27;
	ld.global.f64 	%fd24, [%rd28];
	st.shared.f64 	[%r221], %fd24;
$L__BB0_49:
	setp.eq.s32 	%p109, %r33, 2;
	@%p109 bra 	$L__BB0_53;
	setp.ge.s32 	%p110, %r79, %r16;
	add.s32 	%r94, %r92, %r5;
	setp.ge.s32 	%p111, %r94, %r17;
	or.pred  	%p112, %p111, %p110;
	@%p112 bra 	$L__BB0_53;
	add.s32 	%r223, %r91, %r5;
	add.s32 	%r95, %r223, %r20;
	setp.gt.s32 	%p113, %r95, -1;
	setp.lt.s32 	%p114, %r95, %r1;
	and.pred  	%p115, %p114, %p113;
	and.pred  	%p116, %p115, %p2;
	not.pred 	%p117, %p116;
	@%p117 bra 	$L__BB0_53;
	add.s32 	%r224, %r94, %r81;
	shl.b32 	%r225, %r224, 3;
	mov.u32 	%r226, _ZZ12lambda_25292E29reserver_reserve_shared_30050;
	add.s32 	%r227, %r226, %r225;
	add.s32 	%r228, %r95, %r80;
	mul.wide.s32 	%rd29, %r228, 8;
	add.s64 	%rd30, %rd1, %rd29;
	ld.global.f64 	%fd25, [%rd30];
	st.shared.f64 	[%r227], %fd25;
$L__BB0_53:
	add.s32 	%r275, %r77, %r6;
	setp.lt.s32 	%p118, %r77, %r14;
	@%p118 bra 	$L__BB0_25;
$L__BB0_54:
	bar.sync 	0;
	setp.ge.s32 	%p119, %r12, %r1;
	setp.ge.s32 	%p120, %r11, %r2;
	or.pred  	%p121, %p119, %p120;
	@%p121 bra 	$L__BB0_57;
	setp.ge.s32 	%p122, %r12, %r13;
	mad.lo.s32 	%r230, %r1, %r11, %r12;
	add.s32 	%r231, %r10, %r9;
	cvta.to.global.u64 	%rd31, %rd4;
	mul.wide.u32 	%rd32, %r230, 8;
	add.s64 	%rd2, %rd31, %rd32;
	mul.lo.s32 	%r46, %r17, %r231;
	sub.s32 	%r232, %r1, %r13;
	setp.lt.s32 	%p123, %r12, %r232;
	and.pred  	%p124, %p122, %p123;
	@%p124 bra 	$L__BB0_58;
	add.s32 	%r233, %r13, %r8;
	add.s32 	%r234, %r233, %r46;
	shl.b32 	%r235, %r234, 3;
	mov.u32 	%r236, _ZZ12lambda_25292E29reserver_reserve_shared_30050;
	add.s32 	%r237, %r236, %r235;
	ld.shared.f64 	%fd26, [%r237];
	st.global.f64 	[%rd2], %fd26;
$L__BB0_57:
	ret;
$L__BB0_58:
	cvta.to.global.u64 	%rd3, %rd5;
	setp.lt.s32 	%p125, %r146, -1;
	mov.f64 	%fd123, 0d0000000000000000;
	@%p125 bra 	$L__BB0_71;
	neg.s32 	%r274, %r13;
	add.s32 	%r238, %r13, %r8;
	add.s32 	%r48, %r238, %r46;
	abs.s32 	%r239, %r13;
	add.s32 	%r240, %r13, %r239;
	add.s32 	%r49, %r240, 1;
	and.b32  	%r50, %r49, 15;
	setp.lt.u32 	%p126, %r240, 15;
	mov.f64 	%fd123, 0d0000000000000000;
	@%p126 bra 	$L__BB0_62;
	and.b32  	%r242, %r49, -16;
	neg.s32 	%r273, %r242;
	shl.b32 	%r243, %r46, 3;
	shl.b32 	%r244, %r8, 3;
	add.s32 	%r245, %r243, %r244;
	mov.u32 	%r246, _ZZ12lambda_25292E29reserver_reserve_shared_30050;
	add.s32 	%r247, %r245, %r246;
	add.s32 	%r271, %r247, 64;
	mov.f64 	%fd123, 0d0000000000000000;
	mov.b32 	%r272, 0;
$L__BB0_61:
	.pragma "nounroll";
	mul.wide.s32 	%rd33, %r272, 8;
	add.s64 	%rd34, %rd3, %rd33;
	ld.global.f64 	%fd31, [%rd34];
	ld.shared.f64 	%fd32, [%r271+-64];
	fma.rn.f64 	%fd33, %fd31, %fd32, %fd123;
	ld.global.f64 	%fd34, [%rd34+8];
	ld.shared.f64 	%fd35, [%r271+-56];
	fma.rn.f64 	%fd36, %fd34, %fd35, %fd33;
	ld.global.f64 	%fd37, [%rd34+16];
	ld.shared.f64 	%fd38, [%r271+-48];
	fma.rn.f64 	%fd39, %fd37, %fd38, %fd36;
	ld.global.f64 	%fd40, [%rd34+24];
	ld.shared.f64 	%fd41, [%r271+-40];
	fma.rn.f64 	%fd42, %fd40, %fd41, %fd39;
	ld.global.f64 	%fd43, [%rd34+32];
	ld.shared.f64 	%fd44, [%r271+-32];
	fma.rn.f64 	%fd45, %fd43, %fd44, %fd42;
	ld.global.f64 	%fd46, [%rd34+40];
	ld.shared.f64 	%fd47, [%r271+-24];
	fma.rn.f64 	%fd48, %fd46, %fd47, %fd45;
	ld.global.f64 	%fd49, [%rd34+48];
	ld.shared.f64 	%fd50, [%r271+-16];
	fma.rn.f64 	%fd51, %fd49, %fd50, %fd48;
	ld.global.f64 	%fd52, [%rd34+56];
	ld.shared.f64 	%fd53, [%r271+-8];
	fma.rn.f64 	%fd54, %fd52, %fd53, %fd51;
	ld.global.f64 	%fd55, [%rd34+64];
	ld.shared.f64 	%fd56, [%r271];
	fma.rn.f64 	%fd57, %fd55, %fd56, %fd54;
	ld.global.f64 	%fd58, [%rd34+72];
	ld.shared.f64 	%fd59, [%r271+8];
	fma.rn.f64 	%fd60, %fd58, %fd59, %fd57;
	ld.global.f64 	%fd61, [%rd34+80];
	ld.shared.f64 	%fd62, [%r271+16];
	fma.rn.f64 	%fd63, %fd61, %fd62, %fd60;
	ld.global.f64 	%fd64, [%rd34+88];
	ld.shared.f64 	%fd65, [%r271+24];
	fma.rn.f64 	%fd66, %fd64, %fd65, %fd63;
	ld.global.f64 	%fd67, [%rd34+96];
	ld.shared.f64 	%fd68, [%r271+32];
	fma.rn.f64 	%fd69, %fd67, %fd68, %fd66;
	ld.global.f64 	%fd70, [%rd34+104];
	ld.shared.f64 	%fd71, [%r271+40];
	fma.rn.f64 	%fd72, %fd70, %fd71, %fd69;
	ld.global.f64 	%fd73, [%rd34+112];
	ld.shared.f64 	%fd74, [%r271+48];
	fma.rn.f64 	%fd75, %fd73, %fd74, %fd72;
	add.s32 	%r274, %r274, 16;
	ld.global.f64 	%fd76, [%rd34+120];
	ld.shared.f64 	%fd77, [%r271+56];
	fma.rn.f64 	%fd123, %fd76, %fd77, %fd75;
	add.s32 	%r273, %r273, 16;
	add.s32 	%r272, %r272, 16;
	add.s32 	%r271, %r271, 128;
	setp.eq.s32 	%p127, %r273, 0;
	@%p127 bra 	$L__BB0_62;
	bra.uni 	$L__BB0_61;
$L__BB0_62:
	setp.eq.s32 	%p128, %r50, 0;
	@%p128 bra 	$L__BB0_71;
	and.b32  	%r54, %r49, 7;
	setp.lt.u32 	%p129, %r50, 8;
	@%p129 bra 	$L__BB0_65;
	add.s32 	%r248, %r274, %r13;
	add.s32 	%r249, %r48, %r274;
	mul.wide.s32 	%rd35, %r248, 8;
	add.s64 	%rd36, %rd3, %rd35;
	shl.b32 	%r250, %r249, 3;
	mov.u32 	%r251, _ZZ12lambda_25292E29reserver_reserve_shared_30050;
	add.s32 	%r252, %r251, %r250;
	ld.global.f64 	%fd79, [%rd36];
	ld.shared.f64 	%fd80, [%r252];
	fma.rn.f64 	%fd81, %fd79, %fd80, %fd123;
	ld.global.f64 	%fd82, [%rd36+8];
	ld.shared.f64 	%fd83, [%r252+8];
	fma.rn.f64 	%fd84, %fd82, %fd83, %fd81;
	ld.global.f64 	%fd85, [%rd36+16];
	ld.shared.f64 	%fd86, [%r252+16];
	fma.rn.f64 	%fd87, %fd85, %fd86, %fd84;
	ld.global.f64 	%fd88, [%rd36+24];
	ld.shared.f64 	%fd89, [%r252+24];
	fma.rn.f64 	%fd90, %fd88, %fd89, %fd87;
	ld.global.f64 	%fd91, [%rd36+32];
	ld.shared.f64 	%fd92, [%r252+32];
	fma.rn.f64 	%fd93, %fd91, %fd92, %fd90;
	ld.global.f64 	%fd94, [%rd36+40];
	ld.shared.f64 	%fd95, [%r252+40];
	fma.rn.f64 	%fd96, %fd94, %fd95, %fd93;
	ld.global.f64 	%fd97, [%rd36+48];
	ld.shared.f64 	%fd98, [%r252+48];
	fma.rn.f64 	%fd99, %fd97, %fd98, %fd96;
	ld.global.f64 	%fd100, [%rd36+56];
	ld.shared.f64 	%fd101, [%r252+56];
	fma.rn.f64 	%fd123, %fd100, %fd101, %fd99;
	add.s32 	%r274, %r274, 8;
$L__BB0_65:
	setp.eq.s32 	%p130, %r54, 0;
	@%p130 bra 	$L__BB0_71;
	and.b32  	%r57, %r49, 3;
	setp.lt.u32 	%p131, %r54, 4;
	@%p131 bra 	$L__BB0_68;
	add.s32 	%r253, %r274, %r13;
	add.s32 	%r254, %r48, %r274;
	mul.wide.s32 	%rd37, %r253, 8;
	add.s64 	%rd38, %rd3, %rd37;
	shl.b32 	%r255, %r254, 3;
	mov.u32 	%r256, _ZZ12lambda_25292E29reserver_reserve_shared_30050;
	add.s32 	%r257, %r256, %r255;
	ld.global.f64 	%fd103, [%rd38];
	ld.shared.f64 	%fd104, [%r257];
	fma.rn.f64 	%fd105, %fd103, %fd104, %fd123;
	ld.global.f64 	%fd106, [%rd38+8];
	ld.shared.f64 	%fd107, [%r257+8];
	fma.rn.f64 	%fd108, %fd106, %fd107, %fd105;
	ld.global.f64 	%fd109, [%rd38+16];
	ld.shared.f64 	%fd110, [%r257+16];
	fma.rn.f64 	%fd111, %fd109, %fd110, %fd108;
	ld.global.f64 	%fd112, [%rd38+24];
	ld.shared.f64 	%fd113, [%r257+24];
	fma.rn.f64 	%fd123, %fd112, %fd113, %fd111;
	add.s32 	%r274, %r274, 4;
$L__BB0_68:
	setp.eq.s32 	%p132, %r57, 0;
	@%p132 bra 	$L__BB0_71;
	add.s32 	%r269, %r274, %r13;
	add.s32 	%r258, %r269, %r8;
	add.s32 	%r259, %r258, %r46;
	shl.b32 	%r260, %r259, 3;
	mov.u32 	%r261, _ZZ12lambda_25292E29reserver_reserve_shared_30050;
	add.s32 	%r270, %r261, %r260;
	neg.s32 	%r268, %r57;
$L__BB0_70:
	.pragma "nounroll";
	mul.wide.s32 	%rd39, %r269, 8;
	add.s64 	%rd40, %rd3, %rd39;
	ld.global.f64 	%fd114, [%rd40];
	ld.shared.f64 	%fd115, [%r270];
	fma.rn.f64 	%fd123, %fd114, %fd115, %fd123;
	add.s32 	%r270, %r270, 8;
	add.s32 	%r269, %r269, 1;
	add.s32 	%r268, %r268, 1;
	setp.ne.s32 	%p133, %r268, 0;
	@%p133 bra 	$L__BB0_70;
$L__BB0_71:
	st.global.f64 	[%rd2], %fd123;
	bra.uni 	$L__BB0_57;

}
	// .globl	lambda_25546
.visible .entry lambda_25546(
	.param .align 8 .b8 lambda_25546_param_0[40],
	.param .align 8 .b8 lambda_25546_param_1[24],
	.param .u64 .ptr .align 1 lambda_25546_param_2,
	.param .u64 .ptr .align 1 lambda_25546_param_3,
	.param .align 8 .b8 lambda_25546_param_4[16]
)
.maxntid 128
{
	.reg .pred 	%p<133>;
	.reg .b32 	%r<301>;
	.reg .b64 	%rd<41>;
	.reg .b64 	%fd<81>;
	// demoted variable
	.shared .align 8 .b8 _ZZ12lambda_25546E29reserver_reserve_shared_30263[7504];
	ld.param.u64 	%rd5, [lambda_25546_param_4+8];
	ld.param.u64 	%rd4, [lambda_25546_param_1+8];
	ld.param.v2.u32 	{%r1, %r2}, [lambda_25546_param_0+32];
	ld.param.v2.u32 	{%r137, %r138}, [lambda_25546_param_1+16];
	ld.param.u64 	%rd6, [lambda_25546_param_2];
	cvta.to.global.u64 	%rd1, %rd6;
	mov.u32 	%r5, %ntid.x;
	mov.u32 	%r6, %ntid.y;
	mov.u32 	%r7, %ctaid.x;
	mov.u32 	%r140, %ctaid.y;
	mov.u32 	%r8, %tid.x;
	mov.u32 	%r9, %tid.y;
	mad.lo.s32 	%r10, %r7, %r5, %r8;
	mad.lo.s32 	%r11, %r140, %r6, %r9;
	shr.u32 	%r141, %r137, 31;
	add.s32 	%r142, %r137, %r141;
	shr.s32 	%r12, %r142, 1;
	shr.u32 	%r143, %r138, 31;
	add.s32 	%r144, %r138, %r143;
	shr.s32 	%r13, %r144, 1;
	and.b32  	%r14, %r142, -2;
	and.b32  	%r15, %r144, -2;
	add.s32 	%r16, %r14, %r5;
	add.s32 	%r17, %r15, %r6;
	setp.lt.s32 	%p3, %r17, 1;
	@%p3 bra 	$L__BB1_54;
	mul.lo.s32 	%r18, %r16, %r9;
	sub.s32 	%r19, %r10, %r12;
	sub.s32 	%r20, %r11, %r13;
	mul.lo.s32 	%r21, %r20, %r1;
	setp.lt.s32 	%p4, %r16, 1;
	@%p4 bra 	$L__BB1_23;
	setp.lt.s32 	%p5, %r20, %r2;
	setp.gt.s32 	%p6, %r20, -1;
	and.pred  	%p1, %p6, %p5;
	max.s32 	%r146, %r14, 0;
	setp.gt.s32 	%p7, %r137, 1;
	selp.u32 	%r147, 1, 0, %p7;
	selp.s32 	%r148, -1, 0, %p7;
	add.s32 	%r149, %r146, %r148;
	div.u32 	%r150, %r149, %r5;
	add.s32 	%r151, %r150, %r147;
	add.s32 	%r22, %r151, 1;
	and.b32  	%r23, %r22, 3;
	setp.lt.u32 	%p8, %r151, 3;
	mov.b32 	%r299, 0;
	@%p8 bra 	$L__BB1_17;
	and.b32  	%r24, %r22, -4;
	mov.b32 	%r299, 0;
	mov.u32 	%r300, %r299;
$L__BB1_4:
	setp.ge.u32 	%p9, %r9, %r17;
	add.s32 	%r123, %r299, %r8;
	setp.ge.s32 	%p10, %r123, %r16;
	or.pred  	%p11, %p9, %p10;
	@%p11 bra 	$L__BB1_7;
	add.s32 	%r124, %r299, %r19;
	setp.gt.s32 	%p12, %r124, -1;
	setp.lt.s32 	%p13, %r124, %r1;
	and.pred  	%p14, %p13, %p12;
	and.pred  	%p15, %p14, %p1;
	not.pred 	%p16, %p15;
	@%p16 bra 	$L__BB1_7;
	add.s32 	%r153, %r123, %r18;
	add.s32 	%r154, %r124, %r21;
	shl.b32 	%r155, %r153, 3;
	mov.u32 	%r156, _ZZ12lambda_25546E29reserver_reserve_shared_30263;
	add.s32 	%r157, %r156, %r155;
	mul.wide.s32 	%rd7, %r154, 8;
	add.s64 	%rd8, %rd1, %rd7;
	ld.global.f64 	%fd13, [%rd8];
	st.shared.f64 	[%r157], %fd13;
$L__BB1_7:
	setp.ge.u32 	%p17, %r9, %r17;
	add.s32 	%r125, %r299, %r5;
	add.s32 	%r126, %r123, %r5;
	setp.ge.s32 	%p18, %r126, %r16;
	or.pred  	%p19, %p17, %p18;
	@%p19 bra 	$L__BB1_10;
	add.s32 	%r127, %r125, %r19;
	setp.gt.s32 	%p20, %r127, -1;
	setp.lt.s32 	%p21, %r127, %r1;
	and.pred  	%p22, %p21, %p20;
	and.pred  	%p23, %p22, %p1;
	not.pred 	%p24, %p23;
	@%p24 bra 	$L__BB1_10;
	add.s32 	%r158, %r126, %r18;
	add.s32 	%r159, %r127, %r21;
	shl.b32 	%r160, %r158, 3;
	mov.u32 	%r161, _ZZ12lambda_25546E29reserver_reserve_shared_30263;
	add.s32 	%r162, %r161, %r160;
	mul.wide.s32 	%rd9, %r159, 8;
	add.s64 	%rd10, %rd1, %rd9;
	ld.global.f64 	%fd14, [%rd10];
	st.shared.f64 	[%r162], %fd14;
$L__BB1_10:
	setp.ge.u32 	%p25, %r9, %r17;
	add.s32 	%r128, %r125, %r5;
	add.s32 	%r129, %r126, %r5;
	setp.ge.s32 	%p26, %r129, %r16;
	or.pred  	%p27, %p25, %p26;
	@%p27 bra 	$L__BB1_13;
	add.s32 	%r130, %r128, %r19;
	setp.gt.s32 	%p28, %r130, -1;
	setp.lt.s32 	%p29, %r130, %r1;
	and.pred  	%p30, %p29, %p28;
	and.pred  	%p31, %p30, %p1;
	not.pred 	%p32, %p31;
	@%p32 bra 	$L__BB1_13;
	add.s32 	%r163, %r129, %r18;
	add.s32 	%r164, %r130, %r21;
	shl.b32 	%r165, %r163, 3;
	mov.u32 	%r166, _ZZ12lambda_25546E29reserver_reserve_shared_30263;
	add.s32 	%r167, %r166, %r165;
	mul.wide.s32 	%rd11, %r164, 8;
	add.s64 	%rd12, %rd1, %rd11;
	ld.global.f64 	%fd15, [%rd12];
	st.shared.f64 	[%r167], %fd15;
$L__BB1_13:
	setp.ge.u32 	%p33, %r9, %r17;
	add.s32 	%r131, %r128, %r5;
	add.s32 	%r132, %r129, %r5;
	setp.ge.s32 	%p34, %r132, %r16;
	or.pred  	%p35, %p33, %p34;
	@%p35 bra 	$L__BB1_16;
	add.s32 	%r133, %r131, %r19;
	setp.gt.s32 	%p36, %r133, -1;
	setp.lt.s32 	%p37, %r133, %r1;
	and.pred  	%p38, %p37, %p36;
	and.pred  	%p39, %p38, %p1;
	not.pred 	%p40, %p39;
	@%p40 bra 	$L__BB1_16;
	add.s32 	%r168, %r132, %r18;
	add.s32 	%r169, %r133, %r21;
	shl.b32 	%r170, %r168, 3;
	mov.u32 	%r171, _ZZ12lambda_25546E29reserver_reserve_shared_30263;
	add.s32 	%r172, %r171, %r170;
	mul.wide.s32 	%rd13, %r169, 8;
	add.s64 	%rd14, %rd1, %rd13;
	ld.global.f64 	%fd16, [%rd14];
	st.shared.f64 	[%r172], %fd16;
$L__BB1_16:
	add.s32 	%r299, %r131, %r5;
	add.s32 	%r300, %r300, 4;
	setp.eq.s32 	%p41, %r300, %r24;
	@%p41 bra 	$L__BB1_17;
	bra.uni 	$L__BB1_4;
$L__BB1_17:
	setp.eq.s32 	%p42, %r23, 0;
	@%p42 bra 	$L__BB1_23;
	mov.b32 	%r274, 0;
$L__BB1_19:
	.pragma "nounroll";
	setp.ge.u32 	%p43, %r9, %r17;
	add.s32 	%r28, %r299, %r8;
	setp.ge.s32 	%p44, %r28, %r16;
	or.pred  	%p45, %p43, %p44;
	@%p45 bra 	$L__BB1_22;
	add.s32 	%r29, %r299, %r19;
	setp.gt.s32 	%p46, %r29, -1;
	setp.lt.s32 	%p47, %r29, %r1;
	and.pred  	%p48, %p47, %p46;
	and.pred  	%p49, %p48, %p1;
	not.pred 	%p50, %p49;
	@%p50 bra 	$L__BB1_22;
	add.s32 	%r174, %r28, %r18;
	add.s32 	%r175, %r29, %r21;
	shl.b32 	%r176, %r174, 3;
	mov.u32 	%r177, _ZZ12lambda_25546E29reserver_reserve_shared_30263;
	add.s32 	%r178, %r177, %r176;
	mul.wide.s32 	%rd15, %r175, 8;
	add.s64 	%rd16, %rd1, %rd15;
	ld.global.f64 	%fd17, [%rd16];
	st.shared.f64 	[%r178], %fd17;
$L__BB1_22:
	add.s32 	%r299, %r299, %r5;
	add.s32 	%r274, %r274, 1;
	setp.ne.s32 	%p51, %r274, %r23;
	@%p51 bra 	$L__BB1_19;
$L__BB1_23:
	setp.lt.s32 	%p52, %r138, 2;
	@%p52 bra 	$L__BB1_54;
	max.s32 	%r179, %r14, 0;
	setp.gt.s32 	%p53, %r137, 1;
	selp.u32 	%r180, 1, 0, %p53;
	selp.s32 	%r181, -1, 0, %p53;
	add.s32 	%r182, %r179, %r181;
	div.u32 	%r183, %r182, %r5;
	add.s32 	%r32, %r183, %r180;
	add.s32 	%r184, %r32, 1;
	and.b32  	%r33, %r184, 3;
	add.s32 	%r185, %r7, 2;
	mad.lo.s32 	%r186, %r5, %r185, %r8;
	sub.s32 	%r34, %r186, %r12;
	shl.b32 	%r35, %r5, 2;
	add.s32 	%r187, %r7, 3;
	mad.lo.s32 	%r188, %r5, %r187, %r8;
	sub.s32 	%r36, %r188, %r12;
	mad.lo.s32 	%r189, %r5, %r7, %r5;
	add.s32 	%r190, %r8, %r189;
	sub.s32 	%r37, %r190, %r12;
	shl.b32 	%r191, %r5, 3;
	mov.u32 	%r192, _ZZ12lambda_25546E29reserver_reserve_shared_30263;
	add.s32 	%r38, %r192, %r191;
	shl.b32 	%r39, %r8, 3;
	shl.b32 	%r40, %r16, 3;
	shl.b32 	%r41, %r5, 5;
	shl.b32 	%r193, %r5, 1;
	add.s32 	%r42, %r8, %r193;
	shl.b32 	%r194, %r5, 4;
	add.s32 	%r43, %r192, %r194;
	mad.lo.s32 	%r44, %r5, 3, %r8;
	mad.lo.s32 	%r45, %r5, 24, %r192;
	and.b32  	%r195, %r184, -4;
	neg.s32 	%r46, %r195;
	mov.u32 	%r282, %r6;
$L__BB1_25:
	mov.u32 	%r69, %r282;
	setp.lt.s32 	%p54, %r16, 1;
	add.s32 	%r70, %r69, %r20;
	add.s32 	%r71, %r69, %r9;
	mul.lo.s32 	%r72, %r70, %r1;
	mul.lo.s32 	%r73, %r71, %r16;
	@%p54 bra 	$L__BB1_53;
	setp.lt.s32 	%p55, %r70, %r2;
	setp.lt.u32 	%p56, %r32, 3;
	setp.gt.s32 	%p57, %r70, -1;
	and.pred  	%p2, %p57, %p55;
	mov.b32 	%r298, 0;
	@%p56 bra 	$L__BB1_41;
	add.s32 	%r289, %r8, %r5;
	add.s32 	%r296, %r34, %r72;
	add.s32 	%r294, %r36, %r72;
	add.s32 	%r292, %r37, %r72;
	add.s32 	%r290, %r19, %r72;
	mad.lo.s32 	%r288, %r40, %r71, %r39;
	mov.b32 	%r298, 0;
	mov.u32 	%r284, %r46;
	mov.u32 	%r285, %r8;
	mov.u32 	%r286, %r44;
	mov.u32 	%r287, %r42;
	mov.u32 	%r291, %r19;
	mov.u32 	%r293, %r37;
	mov.u32 	%r295, %r36;
	mov.u32 	%r297, %r34;
$L__BB1_28:
	setp.ge.s32 	%p58, %r71, %r17;
	setp.ge.s32 	%p59, %r285, %r16;
	or.pred  	%p60, %p59, %p58;
	@%p60 bra 	$L__BB1_31;
	setp.gt.s32 	%p61, %r291, -1;
	setp.lt.s32 	%p62, %r291, %r1;
	and.pred  	%p63, %p62, %p61;
	and.pred  	%p64, %p63, %p2;
	not.pred 	%p65, %p64;
	@%p65 bra 	$L__BB1_31;
	mul.wide.s32 	%rd17, %r290, 8;
	add.s64 	%rd18, %rd1, %rd17;
	ld.global.f64 	%fd18, [%rd18];
	mov.u32 	%r198, _ZZ12lambda_25546E29reserver_reserve_shared_30263;
	add.s32 	%r199, %r198, %r288;
	st.shared.f64 	[%r199], %fd18;
$L__BB1_31:
	setp.ge.s32 	%p67, %r289, %r16;
	or.pred  	%p68, %p67, %p58;
	@%p68 bra 	$L__BB1_34;
	setp.gt.s32 	%p69, %r293, -1;
	setp.lt.s32 	%p70, %r293, %r1;
	and.pred  	%p71, %p70, %p69;
	and.pred  	%p72, %p71, %p2;
	not.pred 	%p73, %p72;
	@%p73 bra 	$L__BB1_34;
	mul.wide.s32 	%rd19, %r292, 8;
	add.s64 	%rd20, %rd1, %rd19;
	ld.global.f64 	%fd19, [%rd20];
	add.s32 	%r200, %r38, %r288;
	st.shared.f64 	[%r200], %fd19;
$L__BB1_34:
	add.s32 	%r104, %r298, %r5;
	setp.ge.s32 	%p75, %r287, %r16;
	or.pred  	%p76, %p75, %p58;
	@%p76 bra 	$L__BB1_37;
	setp.gt.s32 	%p77, %r297, -1;
	setp.lt.s32 	%p78, %r297, %r1;
	and.pred  	%p79, %p78, %p77;
	and.pred  	%p80, %p79, %p2;
	not.pred 	%p81, %p80;
	@%p81 bra 	$L__BB1_37;
	mul.wide.s32 	%rd21, %r296, 8;
	add.s64 	%rd22, %rd1, %rd21;
	ld.global.f64 	%fd20, [%rd22];
	add.s32 	%r201, %r43, %r288;
	st.shared.f64 	[%r201], %fd20;
$L__BB1_37:
	add.s32 	%r105, %r104, %r5;
	setp.ge.s32 	%p83, %r286, %r16;
	or.pred  	%p84, %p83, %p58;
	@%p84 bra 	$L__BB1_40;
	setp.gt.s32 	%p85, %r295, -1;
	setp.lt.s32 	%p86, %r295, %r1;
	and.pred  	%p87, %p86, %p85;
	and.pred  	%p88, %p87, %p2;
	not.pred 	%p89, %p88;
	@%p89 bra 	$L__BB1_40;
	mul.wide.s32 	%rd23, %r294, 8;
	add.s64 	%rd24, %rd1, %rd23;
	ld.global.f64 	%fd21, [%rd24];
	add.s32 	%r202, %r45, %r288;
	st.shared.f64 	[%r202], %fd21;
$L__BB1_40:
	add.s32 	%r203, %r105, %r5;
	add.s32 	%r298, %r203, %r5;
	add.s32 	%r297, %r297, %r35;
	add.s32 	%r296, %r296, %r35;
	add.s32 	%r295, %r295, %r35;
	add.s32 	%r294, %r294, %r35;
	add.s32 	%r293, %r293, %r35;
	add.s32 	%r292, %r292, %r35;
	add.s32 	%r291, %r291, %r35;
	add.s32 	%r290, %r290, %r35;
	add.s32 	%r289, %r289, %r35;
	add.s32 	%r288, %r288, %r41;
	add.s32 	%r287, %r287, %r35;
	add.s32 	%r286, %r286, %r35;
	add.s32 	%r285, %r285, %r35;
	add.s32 	%r284, %r284, 4;
	setp.eq.s32 	%p90, %r284, 0;
	@%p90 bra 	$L__BB1_41;
	bra.uni 	$L__BB1_28;
$L__BB1_41:
	setp.eq.s32 	%p91, %r33, 0;
	@%p91 bra 	$L__BB1_53;
	setp.ge.s32 	%p92, %r71, %r17;
	add.s32 	%r81, %r298, %r8;
	setp.ge.s32 	%p93, %r81, %r16;
	or.pred  	%p94, %p93, %p92;
	@%p94 bra 	$L__BB1_45;
	add.s32 	%r82, %r298, %r19;
	setp.gt.s32 	%p95, %r82, -1;
	setp.lt.s32 	%p96, %r82, %r1;
	and.pred  	%p97, %p96, %p95;
	and.pred  	%p98, %p97, %p2;
	not.pred 	%p99, %p98;
	@%p99 bra 	$L__BB1_45;
	add.s32 	%r204, %r82, %r72;
	mul.wide.s32 	%rd25, %r204, 8;
	add.s64 	%rd26, %rd1, %rd25;
	ld.global.f64 	%fd22, [%rd26];
	add.s32 	%r205, %r81, %r73;
	shl.b32 	%r206, %r205, 3;
	mov.u32 	%r207, _ZZ12lambda_25546E29reserver_reserve_shared_30263;
	add.s32 	%r208, %r207, %r206;
	st.shared.f64 	[%r208], %fd22;
$L__BB1_45:
	setp.eq.s32 	%p100, %r33, 1;
	add.s32 	%r83, %r298, %r5;
	@%p100 bra 	$L__BB1_53;
	setp.ge.s32 	%p101, %r71, %r17;
	add.s32 	%r84, %r81, %r5;
	setp.ge.s32 	%p102, %r84, %r16;
	or.pred  	%p103, %p102, %p101;
	@%p103 bra 	$L__BB1_49;
	add.s32 	%r85, %r83, %r19;
	setp.gt.s32 	%p104, %r85, -1;
	setp.lt.s32 	%p105, %r85, %r1;
	and.pred  	%p106, %p105, %p104;
	and.pred  	%p107, %p106, %p2;
	not.pred 	%p108, %p107;
	@%p108 bra 	$L__BB1_49;
	add.s32 	%r209, %r85, %r72;
	mul.wide.s32 	%rd27, %r209, 8;
	add.s64 	%rd28, %rd1, %rd27;
	ld.global.f64 	%fd23, [%rd28];
	add.s32 	%r210, %r84, %r73;
	shl.b32 	%r211, %r210, 3;
	mov.u32 	%r212, _ZZ12lambda_25546E29reserver_reserve_shared_30263;
	add.s32 	%r213, %r212, %r211;
	st.shared.f64 	[%r213], %fd23;
$L__BB1_49:
	setp.eq.s32 	%p109, %r33, 2;
	@%p109 bra 	$L__BB1_53;
	setp.ge.s32 	%p110, %r71, %r17;
	add.s32 	%r86, %r84, %r5;
	setp.ge.s32 	%p111, %r86, %r16;
	or.pred  	%p112, %p111, %p110;
	@%p112 bra 	$L__BB1_53;
	add.s32 	%r214, %r83, %r5;
	add.s32 	%r87, %r214, %r19;
	setp.gt.s32 	%p113, %r87, -1;
	setp.lt.s32 	%p114, %r87, %r1;
	and.pred  	%p115, %p114, %p113;
	and.pred  	%p116, %p115, %p2;
	not.pred 	%p117, %p116;
	@%p117 bra 	$L__BB1_53;
	add.s32 	%r215, %r87, %r72;
	mul.wide.s32 	%rd29, %r215, 8;
	add.s64 	%rd30, %rd1, %rd29;
	ld.global.f64 	%fd24, [%rd30];
	add.s32 	%r216, %r86, %r73;
	shl.b32 	%r217, %r216, 3;
	mov.u32 	%r218, _ZZ12lambda_25546E29reserver_reserve_shared_30263;
	add.s32 	%r219, %r218, %r217;
	st.shared.f64 	[%r219], %fd24;
$L__BB1_53:
	add.s32 	%r282, %r69, %r6;
	setp.lt.s32 	%p118, %r69, %r15;
	@%p118 bra 	$L__BB1_25;
$L__BB1_54:
	bar.sync 	0;
	setp.ge.s32 	%p119, %r10, %r1;
	setp.ge.s32 	%p120, %r11, %r2;
	or.pred  	%p121, %p119, %p120;
	@%p121 bra 	$L__BB1_57;
	mad.lo.s32 	%r220, %r1, %r11, %r10;
	setp.ge.s32 	%p122, %r11, %r13;
	cvta.to.global.u64 	%rd31, %rd5;
	mul.wide.u32 	%rd32, %r220, 8;
	add.s64 	%rd2, %rd31, %rd32;
	sub.s32 	%r222, %r2, %r13;
	setp.lt.s32 	%p123, %r11, %r222;
	and.pred  	%p124, %p122, %p123;
	@%p124 bra 	$L__BB1_58;
	add.s32 	%r223, %r13, %r9;
	add.s32 	%r224, %r12, %r8;
	mad.lo.s32 	%r225, %r16, %r223, %r224;
	shl.b32 	%r226, %r225, 3;
	mov.u32 	%r227, _ZZ12lambda_25546E29reserver_reserve_shared_30263;
	add.s32 	%r228, %r227, %r226;
	ld.shared.f64 	%fd25, [%r228];
	st.global.f64 	[%rd2], %fd25;
$L__BB1_57:
	ret;
$L__BB1_58:
	cvta.to.global.u64 	%rd3, %rd4;
	setp.lt.s32 	%p125, %r138, -1;
	mov.f64 	%fd79, 0d0000000000000000;
	@%p125 bra 	$L__BB1_70;
	neg.s32 	%r281, %r13;
	add.s32 	%r48, %r12, %r8;
	abs.s32 	%r229, %r13;
	add.s32 	%r49, %r13, %r229;
	add.s32 	%r50, %r49, 1;
	and.b32  	%r51, %r50, 7;
	setp.lt.u32 	%p126, %r49, 7;
	mov.f64 	%fd79, 0d0000000000000000;
	@%p126 bra 	$L__BB1_62;
	and.b32  	%r231, %r50, -8;
	neg.s32 	%r280, %r231;
	mad.lo.s32 	%r232, %r9, %r16, %r48;
	shl.b32 	%r233, %r232, 3;
	mov.u32 	%r234, _ZZ12lambda_25546E29reserver_reserve_shared_30263;
	add.s32 	%r279, %r234, %r233;
	shl.b32 	%r235, %r12, 7;
	shl.b32 	%r236, %r5, 6;
	add.s32 	%r54, %r235, %r236;
	shl.b32 	%r237, %r12, 4;
	shl.b32 	%r238, %r5, 3;
	add.s32 	%r55, %r237, %r238;
	mov.f64 	%fd79, 0d0000000000000000;
	mov.b32 	%r278, 0;
$L__BB1_61:
	.pragma "nounroll";
	mul.wide.s32 	%rd33, %r278, 8;
	add.s64 	%rd34, %rd3, %rd33;
	ld.global.f64 	%fd30, [%rd34];
	ld.shared.f64 	%fd31, [%r279];
	fma.rn.f64 	%fd32, %fd30, %fd31, %fd79;
	ld.global.f64 	%fd33, [%rd34+8];
	add.s32 	%r239, %r279, %r55;
	ld.shared.f64 	%fd34, [%r239];
	fma.rn.f64 	%fd35, %fd33, %fd34, %fd32;
	ld.global.f64 	%fd36, [%rd34+16];
	add.s32 	%r240, %r239, %r55;
	ld.shared.f64 	%fd37, [%r240];
	fma.rn.f64 	%fd38, %fd36, %fd37, %fd35;
	ld.global.f64 	%fd39, [%rd34+24];
	add.s32 	%r241, %r240, %r55;
	ld.shared.f64 	%fd40, [%r241];
	fma.rn.f64 	%fd41, %fd39, %fd40, %fd38;
	ld.global.f64 	%fd42, [%rd34+32];
	add.s32 	%r242, %r241, %r55;
	ld.shared.f64 	%fd43, [%r242];
	fma.rn.f64 	%fd44, %fd42, %fd43, %fd41;
	ld.global.f64 	%fd45, [%rd34+40];
	add.s32 	%r243, %r242, %r55;
	ld.shared.f64 	%fd46, [%r243];
	fma.rn.f64 	%fd47, %fd45, %fd46, %fd44;
	ld.global.f64 	%fd48, [%rd34+48];
	add.s32 	%r244, %r243, %r55;
	ld.shared.f64 	%fd49, [%r244];
	fma.rn.f64 	%fd50, %fd48, %fd49, %fd47;
	add.s32 	%r281, %r281, 8;
	ld.global.f64 	%fd51, [%rd34+56];
	add.s32 	%r245, %r244, %r55;
	ld.shared.f64 	%fd52, [%r245];
	fma.rn.f64 	%fd79, %fd51, %fd52, %fd50;
	add.s32 	%r280, %r280, 8;
	add.s32 	%r279, %r279, %r54;
	add.s32 	%r278, %r278, 8;
	setp.eq.s32 	%p127, %r280, 0;
	@%p127 bra 	$L__BB1_62;
	bra.uni 	$L__BB1_61;
$L__BB1_62:
	setp.eq.s32 	%p128, %r51, 0;
	@%p128 bra 	$L__BB1_70;
	setp.lt.u32 	%p129, %r51, 4;
	@%p129 bra 	$L__BB1_65;
	add.s32 	%r246, %r281, %r13;
	add.s32 	%r247, %r246, %r9;
	mul.wide.s32 	%rd35, %r246, 8;
	add.s64 	%rd36, %rd3, %rd35;
	ld.global.f64 	%fd54, [%rd36];
	mad.lo.s32 	%r248, %r247, %r16, %r48;
	shl.b32 	%r249, %r248, 3;
	mov.u32 	%r250, _ZZ12lambda_25546E29reserver_reserve_shared_30263;
	add.s32 	%r251, %r250, %r249;
	ld.shared.f64 	%fd55, [%r251];
	fma.rn.f64 	%fd56, %fd54, %fd55, %fd79;
	ld.global.f64 	%fd57, [%rd36+8];
	shl.b32 	%r252, %r16, 3;
	add.s32 	%r253, %r251, %r252;
	ld.shared.f64 	%fd58, [%r253];
	fma.rn.f64 	%fd59, %fd57, %fd58, %fd56;
	ld.global.f64 	%fd60, [%rd36+16];
	add.s32 	%r254, %r253, %r252;
	ld.shared.f64 	%fd61, [%r254];
	fma.rn.f64 	%fd62, %fd60, %fd61, %fd59;
	ld.global.f64 	%fd63, [%rd36+24];
	add.s32 	%r255, %r254, %r252;
	ld.shared.f64 	%fd64, [%r255];
	fma.rn.f64 	%fd79, %fd63, %fd64, %fd62;
	add.s32 	%r281, %r281, 4;
$L__BB1_65:
	and.b32  	%r256, %r50, 3;
	setp.eq.s32 	%p130, %r256, 0;
	@%p130 bra 	$L__BB1_70;
	setp.eq.s32 	%p131, %r256, 1;
	@%p131 bra 	$L__BB1_68;
	add.s32 	%r257, %r281, %r13;
	add.s32 	%r258, %r257, %r9;
	mul.wide.s32 	%rd37, %r257, 8;
	add.s64 	%rd38, %rd3, %rd37;
	ld.global.f64 	%fd66, [%rd38];
	mad.lo.s32 	%r259, %r258, %r16, %r48;
	shl.b32 	%r260, %r259, 3;
	mov.u32 	%r261, _ZZ12lambda_25546E29reserver_reserve_shared_30263;
	add.s32 	%r262, %r261, %r260;
	ld.shared.f64 	%fd67, [%r262];
	fma.rn.f64 	%fd68, %fd66, %fd67, %fd79;
	ld.global.f64 	%fd69, [%rd38+8];
	shl.b32 	%r263, %r16, 3;
	add.s32 	%r264, %r262, %r263;
	ld.shared.f64 	%fd70, [%r264];
	fma.rn.f64 	%fd79, %fd69, %fd70, %fd68;
	add.s32 	%r281, %r281, 2;
$L__BB1_68:
	and.b32  	%r265, %r49, 1;
	setp.eq.b32 	%p132, %r265, 1;
	@%p132 bra 	$L__BB1_70;
	add.s32 	%r266, %r281, %r13;
	add.s32 	%r267, %r266, %r9;
	mul.wide.s32 	%rd39, %r266, 8;
	add.s64 	%rd40, %rd3, %rd39;
	ld.global.f64 	%fd71, [%rd40];
	mad.lo.s32 	%r268, %r267, %r16, %r48;
	shl.b32 	%r269, %r268, 3;
	mov.u32 	%r270, _ZZ12lambda_25546E29reserver_reserve_shared_30263;
	add.s32 	%r271, %r270, %r269;
	ld.shared.f64 	%fd72, [%r271];
	fma.rn.f64 	%fd79, %fd71, %fd72, %fd79;
$L__BB1_70:
	st.global.f64 	[%rd2], %fd79;
	bra.uni 	$L__BB1_57;

}


// ===== COMPILED SASS (sm_100) =====

	.target	sm_100

	.elftype	@"ET_EXEC"


//--------------------- .note.nv.tkinfo           --------------------------
	.section	.note.nv.tkinfo,"",@"SHT_NOTE"
	.sectionflags	@"SHF_NOTE_NV_TKINFO"
	.tkinfo
        /*0018*/ 	.word	0x00000002
        /*0030*/ 	.string	""
        /*0030*/ 	.string	"ptxas"
        /*0030*/ 	.string	"Cuda compilation tools, release 13.0, V13.0.88"
        /*0030*/ 	.string	"Build cuda_13.0.r13.0/compiler.36424714_0"
        /*0030*/ 	.string	"-arch sm_100 -m 64 "



//--------------------- .note.nv.cuinfo           --------------------------
	.section	.note.nv.cuinfo,"",@"SHT_NOTE"
	.sectionflags	@"SHF_NOTE_NV_CUINFO"
        /*0018*/ 	.short	0x0002
        /*001a*/ 	.short	0x0064
        /*001c*/ 	.short	0x0082
	.zero		2


//--------------------- .nv.info                  --------------------------
	.section	.nv.info,"",@"SHT_CUDA_INFO"
	.align	4


	//----- nvinfo : EIATTR_REGCOUNT
	.align		4
        /*0000*/ 	.byte	0x04, 0x2f
        /*0002*/ 	.short	(.L_1 - .L_0)
	.align		4
.L_0:
        /*0004*/ 	.word	index@(lambda_25292)
        /*0008*/ 	.word	0x00000020


	//----- nvinfo : EIATTR_FRAME_SIZE
	.align		4
.L_1:
        /*000c*/ 	.byte	0x04, 0x11
        /*000e*/ 	.short	(.L_3 - .L_2)
	.align		4
.L_2:
        /*0010*/ 	.word	index@(lambda_25292)
        /*0014*/ 	.word	0x00000000


	//----- nvinfo : EIATTR_REGCOUNT
	.align		4
.L_3:
        /*0018*/ 	.byte	0x04, 0x2f
        /*001a*/ 	.short	(.L_5 - .L_4)
	.align		4
.L_4:
        /*001c*/ 	.word	index@(lambda_25546)
        /*0020*/ 	.word	0x00000028


	//----- nvinfo : EIATTR_FRAME_SIZE
	.align		4
.L_5:
        /*0024*/ 	.byte	0x04, 0x11
        /*0026*/ 	.short	(.L_7 - .L_6)
	.align		4
.L_6:
        /*0028*/ 	.word	index@(lambda_25546)
        /*002c*/ 	.word	0x00000000


	//----- nvinfo : EIATTR_MIN_STACK_SIZE
	.align		4
.L_7:
        /*0030*/ 	.byte	0x04, 0x12
        /*0032*/ 	.short	(.L_9 - .L_8)
	.align		4
.L_8:
        /*0034*/ 	.word	index@(lambda_25546)
        /*0038*/ 	.word	0x00000000


	//----- nvinfo : EIATTR_MIN_STACK_SIZE
	.align		4
.L_9:
        /*003c*/ 	.byte	0x04, 0x12
        /*003e*/ 	.short	(.L_11 - .L_10)
	.align		4
.L_10:
        /*0040*/ 	.word	index@(lambda_25292)
        /*0044*/ 	.word	0x00000000
.L_11:


//--------------------- .nv.compat                --------------------------
	.section	.nv.compat,"",@"SHT_CUDA_COMPAT_INFO"
	.align	4
        /*0000*/ 	.byte	0x02, 0x09, 0x00, 0x00, 0x02, 0x02, 0x01, 0x00, 0x02, 0x05, 0x05, 0x00, 0x03, 0x07, 0x01, 0x01
        /*0010*/ 	.byte	0x02, 0x03, 0x00, 0x00, 0x02, 0x06, 0x01, 0x00, 0x04, 0x0b, 0x08, 0x00, 0x01, 0x00, 0x00, 0x00
        /*0020*/ 	.byte	0x00, 0x00, 0x00, 0x00


//--------------------- .nv.info.lambda_25546     --------------------------
	.section	.nv.info.lambda_25546,"",@"SHT_CUDA_INFO"
	.sectionflags	@""
	.align	4


	//----- nvinfo : EIATTR_CUDA_API_VERSION
	.align		4
        /*0000*/ 	.byte	0x04, 0x37
        /*0002*/ 	.short	(.L_13 - .L_12)
.L_12:
        /*0004*/ 	.word	0x00000082


	//----- nvinfo : EIATTR_KPARAM_INFO
	.align		4
.L_13:
        /*0008*/ 	.byte	0x04, 0x17
        /*000a*/ 	.short	(.L_15 - .L_14)
.L_14:
        /*000c*/ 	.word	0x00000000
        /*0010*/ 	.short	0x0004
        /*0012*/ 	.short	0x0050
        /*0014*/ 	.byte	0x00, 0xf0, 0x41, 0x00


	//----- nvinfo : EIATTR_KPARAM_INFO
	.align		4
.L_15:
        /*0018*/ 	.byte	0x04, 0x17
        /*001a*/ 	.short	(.L_17 - .L_16)
.L_16:
        /*001c*/ 	.word	0x00000000
        /*0020*/ 	.short	0x0003
        /*0022*/ 	.short	0x0048
        /*0024*/ 	.byte	0x00, 0xf5, 0x21, 0x00


	//----- nvinfo : EIATTR_KPARAM_INFO
	.align		4
.L_17:
        /*0028*/ 	.byte	0x04, 0x17
        /*002a*/ 	.short	(.L_19 - .L_18)
.L_18:
        /*002c*/ 	.word	0x00000000
        /*0030*/ 	.short	0x0002
        /*0032*/ 	.short	0x0040
        /*0034*/ 	.byte	0x00, 0xf5, 0x21, 0x00


	//----- nvinfo : EIATTR_KPARAM_INFO
	.align		4
.L_19:
        /*0038*/ 	.byte	0x04, 0x17
        /*003a*/ 	.short	(.L_21 - .L_20)
.L_20:
        /*003c*/ 	.word	0x00000000
        /*0040*/ 	.short	0x0001
        /*0042*/ 	.short	0x0028
        /*0044*/ 	.byte	0x00, 0xf0, 0x61, 0x00


	//----- nvinfo : EIATTR_KPARAM_INFO
	.align		4
.L_21:
        /*0048*/ 	.byte	0x04, 0x17
        /*004a*/ 	.short	(.L_23 - .L_22)
.L_22:
        /*004c*/ 	.word	0x00000000
        /*0050*/ 	.short	0x0000
        /*0052*/ 	.short	0x0000
        /*0054*/ 	.byte	0x00, 0xf0, 0xa1, 0x00


	//----- nvinfo : EIATTR_SPARSE_MMA_MASK
	.align		4
.L_23:
        /*0058*/ 	.byte	0x03, 0x50
        /*005a*/ 	.short	0x0000


	//----- nvinfo : EIATTR_MAXREG_COUNT
	.align		4
        /*005c*/ 	.byte	0x03, 0x1b
        /*005e*/ 	.short	0x00ff


	//----- nvinfo : EIATTR_NUM_BARRIERS
	.align		4
        /*0060*/ 	.byte	0x02, 0x4c
        /*0062*/ 	.byte	0x01
	.zero		1


	//----- nvinfo : EIATTR_MERCURY_ISA_VERSION
	.align		4
        /*0064*/ 	.byte	0x03, 0x5f
        /*0066*/ 	.short	0x0101


	//----- nvinfo : EIATTR_VRC_CTA_INIT_COUNT
	.align		4
        /*0068*/ 	.byte	0x02, 0x4a
	.zero		1
	.zero		1


	//----- nvinfo : EIATTR_EXIT_INSTR_OFFSETS
	.align		4
        /*006c*/ 	.byte	0x04, 0x1c
        /*006e*/ 	.short	(.L_25 - .L_24)


	//   ....[0]....
.L_24:
        /*0070*/ 	.word	0x00002150


	//   ....[1]....
        /*0074*/ 	.word	0x00002260


	//   ....[2]....
        /*0078*/ 	.word	0x00002a90


	//----- nvinfo : EIATTR_MAX_THREADS
	.align		4
.L_25:
        /*007c*/ 	.byte	0x04, 0x05
        /*007e*/ 	.short	(.L_27 - .L_26)
.L_26:
        /*0080*/ 	.word	0x00000080
        /*0084*/ 	.word	0x00000001
        /*0088*/ 	.word	0x00000001


	//----- nvinfo : EIATTR_CRS_STACK_SIZE
	.align		4
.L_27:
        /*008c*/ 	.byte	0x04, 0x1e
        /*008e*/ 	.short	(.L_29 - .L_28)
.L_28:
        /*0090*/ 	.word	0x00000000


	//----- nvinfo : EIATTR_CBANK_PARAM_SIZE
	.align		4
.L_29:
        /*0094*/ 	.byte	0x03, 0x19
        /*0096*/ 	.short	0x0060


	//----- nvinfo : EIATTR_PARAM_CBANK
	.align		4
        /*0098*/ 	.byte	0x04, 0x0a
        /*009a*/ 	.short	(.L_31 - .L_30)
	.align		4
.L_30:
        /*009c*/ 	.word	index@(.nv.constant0.lambda_25546)
        /*00a0*/ 	.short	0x0380
        /*00a2*/ 	.short	0x0060


	//----- nvinfo : EIATTR_SW_WAR
	.align		4
.L_31:
        /*00a4*/ 	.byte	0x04, 0x36
        /*00a6*/ 	.short	(.L_33 - .L_32)
.L_32:
        /*00a8*/ 	.word	0x00000008
.L_33:


//--------------------- .nv.info.lambda_25292     --------------------------
	.section	.nv.info.lambda_25292,"",@"SHT_CUDA_INFO"
	.sectionflags	@""
	.align	4


	//----- nvinfo : EIATTR_CUDA_API_VERSION
	.align		4
        /*0000*/ 	.byte	0x04, 0x37
        /*0002*/ 	.short	(.L_35 - .L_34)
.L_34:
        /*0004*/ 	.word	0x00000082


	//----- nvinfo : EIATTR_KPARAM_INFO
	.align		4
.L_35:
        /*0008*/ 	.byte	0x04, 0x17
        /*000a*/ 	.short	(.L_37 - .L_36)
.L_36:
        /*000c*/ 	.word	0x00000000
        /*0010*/ 	.short	0x0003
        /*0012*/ 	.short	0x0040
        /*0014*/ 	.byte	0x00, 0xf0, 0x61, 0x00


	//----- nvinfo : EIATTR_KPARAM_INFO
	.align		4
.L_37:
        /*0018*/ 	.byte	0x04, 0x17
        /*001a*/ 	.short	(.L_39 - .L_38)
.L_38:
        /*001c*/ 	.word	0x00000000
        /*0020*/ 	.short	0x0002
        /*0022*/ 	.short	0x0038
        /*0024*/ 	.byte	0x00, 0xf5, 0x21, 0x00


	//----- nvinfo : EIATTR_KPARAM_INFO
	.align		4
.L_39:
        /*0028*/ 	.byte	0x04, 0x17
        /*002a*/ 	.short	(.L_41 - .L_40)
.L_40:
        /*002c*/ 	.word	0x00000000
        /*0030*/ 	.short	0x0001
        /*0032*/ 	.short	0x0028
        /*0034*/ 	.byte	0x00, 0xf0, 0x41, 0x00


	//----- nvinfo : EIATTR_KPARAM_INFO
	.align		4
.L_41:
        /*0038*/ 	.byte	0x04, 0x17
        /*003a*/ 	.short	(.L_43 - .L_42)
.L_42:
        /*003c*/ 	.word	0x00000000
        /*0040*/ 	.short	0x0000
        /*0042*/ 	.short	0x0000
        /*0044*/ 	.byte	0x00, 0xf0, 0xa1, 0x00


	//----- nvinfo : EIATTR_SPARSE_MMA_MASK
	.align		4
.L_43:
        /*0048*/ 	.byte	0x03, 0x50
        /*004a*/ 	.short	0x0000


	//----- nvinfo : EIATTR_MAXREG_COUNT
	.align		4
        /*004c*/ 	.byte	0x03, 0x1b
        /*004e*/ 	.short	0x00ff


	//----- nvinfo : EIATTR_NUM_BARRIERS
	.align		4
        /*0050*/ 	.byte	0x02, 0x4c
        /*0052*/ 	.byte	0x01
	.zero		1


	//----- nvinfo : EIATTR_MERCURY_ISA_VERSION
	.align		4
        /*0054*/ 	.byte	0x03, 0x5f
        /*0056*/ 	.short	0x0101


	//----- nvinfo : EIATTR_VRC_CTA_INIT_COUNT
	.align		4
        /*0058*/ 	.byte	0x02, 0x4a
	.zero		1
	.zero		1


	//----- nvinfo : EIATTR_EXIT_INSTR_OFFSETS
	.align		4
        /*005c*/ 	.byte	0x04, 0x1c
        /*005e*/ 	.short	(.L_45 - .L_44)


	//   ....[0]....
.L_44:
        /*0060*/ 	.word	0x000021c0


	//   ....[1]....
        /*0064*/ 	.word	0x00002310


	//   ....[2]....
        /*0068*/ 	.word	0x00002d50


	//----- nvinfo : EIATTR_MAX_THREADS
	.align		4
.L_45:
        /*006c*/ 	.byte	0x04, 0x05
        /*006e*/ 	.short	(.L_47 - .L_46)
.L_46:
        /*0070*/ 	.word	0x00000080
        /*0074*/ 	.word	0x00000001
        /*0078*/ 	.word	0x00000001


	//----- nvinfo : EIATTR_CRS_STACK_SIZE
	.align		4
.L_47:
        /*007c*/ 	.byte	0x04, 0x1e
        /*007e*/ 	.short	(.L_49 - .L_48)
.L_48:
        /*0080*/ 	.word	0x00000000


	//----- nvinfo : EIATTR_CBANK_PARAM_SIZE
	.align		4
.L_49:
        /*0084*/ 	.byte	0x03, 0x19
        /*0086*/ 	.short	0x0058


	//----- nvinfo : EIATTR_PARAM_CBANK
	.align		4
        /*0088*/ 	.byte	0x04, 0x0a
        /*008a*/ 	.short	(.L_51 - .L_50)
	.align		4
.L_50:
        /*008c*/ 	.word	index@(.nv.constant0.lambda_25292)
        /*0090*/ 	.short	0x0380
        /*0092*/ 	.short	0x0058


	//----- nvinfo : EIATTR_SW_WAR
	.align		4
.L_51:
        /*0094*/ 	.byte	0x04, 0x36
        /*0096*/ 	.short	(.L_53 - .L_52)
.L_52:
        /*0098*/ 	.word	0x00000008
.L_53:


//--------------------- .nv.callgraph             --------------------------
	.section	.nv.callgraph,"",@"SHT_CUDA_CALLGRAPH"
	.align	4
	.sectionentsize	8
	.align		4
        /*0000*/ 	.word	0x00000000
	.align		4
        /*0004*/ 	.word	0xffffffff
	.align		4
        /*0008*/ 	.word	0x00000000
	.align		4
        /*000c*/ 	.word	0xfffffffe
	.align		4
        /*0010*/ 	.word	0x00000000
	.align		4
        /*0014*/ 	.word	0xfffffffd
	.align		4
        /*0018*/ 	.word	0x00000000
	.align		4
        /*001c*/ 	.word	0xfffffffc


//--------------------- .text.lambda_25546        --------------------------
	.section	.text.lambda_25546,"ax",@progbits
	.align	128
        .global         lambda_25546
        .type           lambda_25546,@function
        .size           lambda_25546,(.L_x_73 - lambda_25546)
        .other          lambda_25546,@"STO_CUDA_ENTRY STV_DEFAULT"
lambda_25546:
.text.lambda_25546:
[----:B------:R-:W-:Y:S01]  /*0000*/  LDC R1, c[0x0][0x37c] ;  /* 0x0000df00ff017b82 */ /* 0x000fe20000000800 */
[----:B------:R-:W0:Y:S01]  /*0010*/  LDCU.64 UR4, c[0x0][0x3b8] ;  /* 0x00007700ff0477ac */ /* 0x000e220008000a00 */
[----:B------:R-:W1:Y:S06]  /*0020*/  S2R R0, SR_TID.X ;  /* 0x0000000000007919 */ /* 0x000e6c0000002100 */
[----:B------:R-:W2:Y:S01]  /*0030*/  S2UR UR18, SR_CTAID.X ;  /* 0x00000000001279c3 */ /* 0x000ea20000002500 */
[----:B------:R-:W3:Y:S01]  /*0040*/  LDCU UR15, c[0x0][0x360] ;  /* 0x00006c00ff0f77ac */ /* 0x000ee20008000800 */
[----:B------:R-:W1:Y:S01]  /*0050*/  S2R R3, SR_CTAID.X ;  /* 0x0000000000037919 */ /* 0x000e620000002500 */
[----:B------:R-:W4:Y:S01]  /*0060*/  LDCU UR7, c[0x0][0x364] ;  /* 0x00006c80ff0777ac */ /* 0x000f220008000800 */
[----:B------:R-:W5:Y:S01]  /*0070*/  S2R R5, SR_CTAID.Y ;  /* 0x0000000000057919 */ /* 0x000f620000002600 */
[----:B------:R-:W1:Y:S01]  /*0080*/  LDCU.64 UR12, c[0x0][0x358] ;  /* 0x00006b00ff0c77ac */ /* 0x000e620008000a00 */
[----:B------:R-:W5:Y:S01]  /*0090*/  S2R R2, SR_TID.Y ;  /* 0x0000000000027919 */ /* 0x000f620000002200 */
[----:B0-----:R-:W-:-:S02]  /*00a0*/  ULEA.HI UR6, UR5, UR5, URZ, 0x1 ;  /* 0x0000000505067291 */ /* 0x001fc4000f8f08ff */
[----:B------:R-:W-:Y:S02]  /*00b0*/  ULEA.HI UR8, UR4, UR4, URZ, 0x1 ;  /* 0x0000000404087291 */ /* 0x000fe4000f8f08ff */
[----:B------:R-:W-:Y:S02]  /*00c0*/  ULOP3.LUT UR17, UR6, 0xfffffffe, URZ, 0xc0, !UPT ;  /* 0xfffffffe06117892 */ /* 0x000fe4000f8ec0ff */
[----:B------:R-:W-:Y:S02]  /*00d0*/  USHF.R.S32.HI UR14, URZ, 0x1, UR8 ;  /* 0x00000001ff0e7899 */ /* 0x000fe40008011408 */
[----:B----4-:R-:W-:Y:S02]  /*00e0*/  UIADD3 UR19, UPT, UPT, UR17, UR7, URZ ;  /* 0x0000000711137290 */ /* 0x010fe4000fffe0ff */
[----:B------:R-:W-:Y:S02]  /*00f0*/  ULOP3.LUT UR8, UR8, 0xfffffffe, URZ, 0xc0, !UPT ;  /* 0xfffffffe08087892 */ /* 0x000fe4000f8ec0ff */
[----:B------:R-:W-:-:S02]  /*0100*/  UISETP.GE.AND UP0, UPT, UR19, 0x1, UPT ;  /* 0x000000011300788c */ /* 0x000fc4000bf06270 */
[----:B------:R-:W-:Y:S02]  /*0110*/  USHF.R.S32.HI UR6, URZ, 0x1, UR6 ;  /* 0x00000001ff067899 */ /* 0x000fe40008011406 */
[----:B---3--:R-:W-:Y:S02]  /*0120*/  UIADD3 UR16, UPT, UPT, UR8, UR15, URZ ;  /* 0x0000000f08107290 */ /* 0x008fe4000fffe0ff */
[----:B-1----:R-:W-:Y:S02]  /*0130*/  IMAD R3, R3, UR15, R0 ;  /* 0x0000000f03037c24 */ /* 0x002fe4000f8e0200 */
[----:B-----5:R-:W-:Y:S01]  /*0140*/  IMAD R4, R5, UR7, R2 ;  /* 0x0000000705047c24 */ /* 0x020fe2000f8e0202 */
[----:B--2---:R-:W-:Y:S07]  /*0150*/  BRA.U !UP0, `(.L_x_0) ;  /* 0x0000001d08ec7547 */ /* 0x004fee000b800000 */
[----:B------:R-:W-:Y:S01]  /*0160*/  UISETP.GE.AND UP0, UPT, UR16, 0x1, UPT ;  /* 0x000000011000788c */ /* 0x000fe2000bf06270 */
[----:B------:R-:W-:Y:S02]  /*0170*/  VIADD R5, R3, -UR14 ;  /* 0x8000000e03057c36 */ /* 0x000fe40008000000 */
[----:B------:R-:W-:-:S06]  /*0180*/  VIADD R6, R4, -UR6 ;  /* 0x8000000604067c36 */ /* 0x000fcc0008000000 */
[----:B------:R-:W-:Y:S05]  /*0190*/  BRA.U !UP0, `(.L_x_1) ;  /* 0x0000000d08bc7547 */ /* 0x000fea000b800000 */
[----:B------:R-:W0:Y:S01]  /*01a0*/  I2F.U32.RP R7, UR15 ;  /* 0x0000000f00077d06 */ /* 0x000e220008209000 */
[----:B------:R-:W-:Y:S02]  /*01b0*/  UISETP.GT.AND UP0, UPT, UR4, 0x1, UPT ;  /* 0x000000010400788c */ /* 0x000fe4000bf04270 */
[----:B------:R-:W-:Y:S01]  /*01c0*/  UISETP.LT.AND UP1, UPT, URZ, UR8, UPT ;  /* 0x00000008ff00728c */ /* 0x000fe2000bf21270 */
[----:B------:R-:W-:Y:S01]  /*01d0*/  UMOV UR4, URZ ;  /* 0x000000ff00047c82 */ /* 0x000fe20008000000 */
[----:B------:R-:W-:Y:S02]  /*01e0*/  UISETP.NE.U32.AND UP3, UPT, UR15, URZ, UPT ;  /* 0x000000ff0f00728c */ /* 0x000fe4000bf65070 */
[----:B------:R-:W-:-:S04]  /*01f0*/  USEL UR11, URZ, UR8, !UP1 ;  /* 0x00000008ff0b7287 */ /* 0x000fc8000c800000 */
[----:B------:R-:W-:Y:S02]  /*0200*/  UIADD3 UR9, UPT, UPT, UR11, -0x1, URZ ;  /* 0xffffffff0b097890 */ /* 0x000fe4000fffe0ff */
[----:B------:R-:W-:Y:S01]  /*0210*/  @!UP0 UIADD3 UR9, UPT, UPT, UR11, URZ, URZ ;  /* 0x000000ff0b098290 */ /* 0x000fe2000fffe0ff */
[----:B0-----:R-:W0:Y:S02]  /*0220*/  MUFU.RCP R7, R7 ;  /* 0x0000000700077308 */ /* 0x001e240000001000 */
[----:B0-----:R-:W-:Y:S02]  /*0230*/  VIADD R8, R7, 0xffffffe ;  /* 0x0ffffffe07087836 */ /* 0x001fe40000000000 */
[----:B------:R-:W-:-:S04]  /*0240*/  IMAD R7, R2, UR16, RZ ;  /* 0x0000001002077c24 */ /* 0x000fc8000f8e02ff */
[----:B------:R-:W0:Y:S02]  /*0250*/  F2I.FTZ.U32.TRUNC.NTZ R8, R8 ;  /* 0x0000000800087305 */ /* 0x000e24000021f000 */
[----:B0-----:R-:W-:-:S13]  /*0260*/  R2UR UR5, R8 ;  /* 0x00000000080572ca */ /* 0x001fda00000e0000 */
[----:B------:R-:W-:-:S04]  /*0270*/  UIADD3 UR10, UPT, UPT, URZ, -UR5, URZ ;  /* 0x80000005ff0a7290 */ /* 0x000fc8000fffe0ff */
[----:B------:R-:W-:-:S04]  /*0280*/  UIMAD UR10, UR10, UR15, URZ ;  /* 0x0000000f0a0a72a4 */ /* 0x000fc8000f8e02ff */
[----:B------:R-:W-:-:S04]  /*0290*/  UIMAD.WIDE.U32 UR4, UR5, UR10, UR4 ;  /* 0x0000000a050472a5 */ /* 0x000fc8000f8e0004 */
[----:B------:R-:W-:-:S04]  /*02a0*/  UIMAD.WIDE.U32 UR4, UR5, UR9, URZ ;  /* 0x00000009050472a5 */ /* 0x000fc8000f8e00ff */
[----:B------:R-:W-:-:S04]  /*02b0*/  UIADD3 UR4, UPT, UPT, -UR5, URZ, URZ ;  /* 0x000000ff05047290 */ /* 0x000fc8000fffe1ff */
[----:B------:R-:W-:Y:S02]  /*02c0*/  UIMAD UR9, UR15, UR4, UR9 ;  /* 0x000000040f0972a4 */ /* 0x000fe4000f8e0209 */
[----:B------:R-:W-:Y:S02]  /*02d0*/  USEL UR4, URZ, 0x1, !UP0 ;  /* 0x00000001ff047887 */ /* 0x000fe4000c000000 */
[----:B------:R-:W-:-:S11]  /*02e0*/  UISETP.GE.U32.AND UP1, UPT, UR9, UR15, UPT ;  /* 0x0000000f0900728c */ /* 0x000fd6000bf26070 */
[----:B------:R-:W-:Y:S02]  /*02f0*/  @UP1 UIADD3 UR9, UPT, UPT, UR9, -UR15, URZ ;  /* 0x8000000f09091290 */ /* 0x000fe4000fffe0ff */
[----:B------:R-:W-:Y:S02]  /*0300*/  @UP1 UIADD3 UR5, UPT, UPT, UR5, 0x1, URZ ;  /* 0x0000000105051890 */ /* 0x000fe4000fffe0ff */
[----:B------:R-:W-:-:S07]  /*0310*/  UISETP.GE.U32.AND UP2, UPT, UR9, UR15, UPT ;  /* 0x0000000f0900728c */ /* 0x000fce000bf46070 */
[----:B------:R-:W0:Y:S04]  /*0320*/  LDCU UR9, c[0x0][0x3a4] ;  /* 0x00007480ff0977ac */ /* 0x000e280008000800 */
[----:B------:R-:W-:Y:S02]  /*0330*/  @UP2 UIADD3 UR5, UPT, UPT, UR5, 0x1, URZ ;  /* 0x0000000105052890 */ /* 0x000fe4000fffe0ff */
[----:B------:R-:W-:-:S04]  /*0340*/  @!UP3 ULOP3.LUT UR5, URZ, UR15, URZ, 0x33, !UPT ;  /* 0x0000000fff05b292 */ /* 0x000fc8000f8e33ff */
[----:B------:R-:W-:-:S04]  /*0350*/  UIADD3 UR4, UPT, UPT, UR4, UR5, URZ ;  /* 0x0000000504047290 */ /* 0x000fc8000fffe0ff */
[----:B------:R-:W-:Y:S02]  /*0360*/  UISETP.GE.U32.AND UP0, UPT, UR4, 0x3, UPT ;  /* 0x000000030400788c */ /* 0x000fe4000bf06070 */
[----:B------:R-:W-:Y:S01]  /*0370*/  UIADD3 UR5, UPT, UPT, UR4, 0x1, URZ ;  /* 0x0000000104057890 */ /* 0x000fe2000fffe0ff */
[C---:B0-----:R-:W-:Y:S02]  /*0380*/  ISETP.GE.AND P0, PT, R6.reuse, UR9, PT ;  /* 0x0000000906007c0c */ /* 0x041fe4000bf06270 */
[----:B------:R-:W-:Y:S01]  /*0390*/  UMOV UR4, URZ ;  /* 0x000000ff00047c82 */ /* 0x000fe20008000000 */
[----:B------:R-:W-:Y:S01]  /*03a0*/  ULOP3.LUT UR22, UR5, 0x3, URZ, 0xc0, !UPT ;  /* 0x0000000305167892 */ /* 0x000fe2000f8ec0ff */
[----:B------:R-:W-:Y:S02]  /*03b0*/  ISETP.GT.AND P0, PT, R6, -0x1, !P0 ;  /* 0xffffffff0600780c */ /* 0x000fe40004704270 */
[----:B------:R-:W-:Y:S11]  /*03c0*/  BRA.U !UP0, `(.L_x_2) ;  /* 0x0000000908bc7547 */ /* 0x000ff6000b800000 */
[----:B------:R-:W0:Y:S01]  /*03d0*/  LDCU UR21, c[0x0][0x3a0] ;  /* 0x00007400ff1577ac */ /* 0x000e220008000800 */
[----:B------:R-:W-:Y:S02]  /*03e0*/  ISETP.GE.AND P1, PT, R0, UR16, PT ;  /* 0x0000001000007c0c */ /* 0x000fe4000bf26270 */
[C---:B------:R-:W-:Y:S02]  /*03f0*/  ISETP.GT.AND P2, PT, R5.reuse, -0x1, PT ;  /* 0xffffffff0500780c */ /* 0x040fe40003f44270 */
[----:B------:R-:W-:Y:S02]  /*0400*/  ISETP.GE.U32.OR P1, PT, R2, UR19, P1 ;  /* 0x0000001302007c0c */ /* 0x000fe40008f26470 */
[----:B0-----:R-:W-:-:S04]  /*0410*/  ISETP.LT.AND P2, PT, R5, UR21, P2 ;  /* 0x0000001505007c0c */ /* 0x001fc80009741270 */
[----:B------:R-:W-:-:S13]  /*0420*/  PLOP3.LUT P3, PT, P1, P2, P0, 0xf7, 0x0 ;  /* 0x000000000000781c */ /* 0x000fda0000f65e07 */
[----:B------:R-:W0:Y:S01]  /*0430*/  @!P3 LDC.64 R10, c[0x0][0x3c0] ;  /* 0x0000f000ff0abb82 */ /* 0x000e220000000a00 */
[----:B------:R-:W-:-:S04]  /*0440*/  @!P3 IMAD R9, R6, UR21, R5 ;  /* 0x000000150609bc24 */ /* 0x000fc8000f8e0205 */
[----:B0-----:R-:W-:-:S06]  /*0450*/  @!P3 IMAD.WIDE R10, R9, 0x8, R10 ;  /* 0x00000008090ab825 */ /* 0x001fcc00078e020a */
[----:B------:R-:W2:Y:S01]  /*0460*/  @!P3 LDG.E.64 R10, desc[UR12][R10.64] ;  /* 0x0000000c0a0ab981 */ /* 0x000ea2000c1e1b00 */
[----:B------:R-:W-:Y:S01]  /*0470*/  @!P3 MOV R8, 0x400 ;  /* 0x000004000008b802 */ /* 0x000fe20000000f00 */
[----:B------:R-:W-:Y:S01]  /*0480*/  VIADD R14, R0, UR15 ;  /* 0x0000000f000e7c36 */ /* 0x000fe20008000000 */
[----:B------:R-:W-:Y:S01]  /*0490*/  UIADD3 UR11, UPT, UPT, UR15, UR15, URZ ;  /* 0x0000000f0f0b7290 */ /* 0x000fe2000fffe0ff */
[----:B------:R-:W0:Y:S01]  /*04a0*/  @!P3 S2R R9, SR_CgaCtaId ;  /* 0x000000000009b919 */ /* 0x000e220000008800 */
[----:B------:R-:W-:Y:S01]  /*04b0*/  ULOP3.LUT UR5, UR5, 0xfffffffc, URZ, 0xc0, !UPT ;  /* 0xfffffffc05057892 */ /* 0x000fe2000f8ec0ff */
[C---:B------:R-:W-:Y:S01]  /*04c0*/  VIADD R16, R14.reuse, UR15 ;  /* 0x0000000f0e107c36 */ /* 0x040fe20008000000 */
[----:B------:R-:W-:Y:S01]  /*04d0*/  ISETP.GE.AND P1, PT, R14, UR16, PT ;  /* 0x000000100e007c0c */ /* 0x000fe2000bf26270 */
[----:B------:R-:W-:Y:S01]  /*04e0*/  UIADD3 UR20, UPT, UPT, UR11, UR15, URZ ;  /* 0x0000000f0b147290 */ /* 0x000fe2000fffe0ff */
[----:B------:R-:W-:Y:S02]  /*04f0*/  BSSY.RECONVERGENT B0, `(.L_x_3) ;  /* 0x000001c000007945 */ /* 0x000fe40003800200 */
[----:B------:R-:W-:Y:S01]  /*0500*/  ISETP.GE.U32.OR P4, PT, R2, UR19, P1 ;  /* 0x0000001302007c0c */ /* 0x000fe20008f86470 */
[----:B------:R-:W-:Y:S01]  /*0510*/  UIADD3 UR4, UPT, UPT, UR20, UR15, URZ ;  /* 0x0000000f14047290 */ /* 0x000fe2000fffe0ff */
[----:B------:R-:W-:-:S04]  /*0520*/  ISETP.GE.AND P2, PT, R16, UR16, PT ;  /* 0x0000001010007c0c */ /* 0x000fc8000bf46270 */
[----:B------:R-:W-:Y:S02]  /*0530*/  ISETP.GE.U32.OR P1, PT, R2, UR19, P2 ;  /* 0x0000001302007c0c */ /* 0x000fe40009726470 */
[----:B0-----:R-:W-:Y:S01]  /*0540*/  @!P3 LEA R12, R9, R8, 0x18 ;  /* 0x00000008090cb211 */ /* 0x001fe200078ec0ff */
[----:B------:R-:W-:Y:S02]  /*0550*/  @!P3 IMAD.IADD R9, R7, 0x1, R0 ;  /* 0x000000010709b824 */ /* 0x000fe400078e0200 */
[----:B------:R-:W-:-:S03]  /*0560*/  VIADD R8, R16, UR15 ;  /* 0x0000000f10087c36 */ /* 0x000fc60008000000 */
[----:B------:R-:W-:Y:S02]  /*0570*/  @!P3 LEA R9, R9, R12, 0x3 ;  /* 0x0000000c0909b211 */ /* 0x000fe400078e18ff */
[----:B------:R-:W-:-:S04]  /*0580*/  ISETP.GE.AND P5, PT, R8, UR16, PT ;  /* 0x0000001008007c0c */ /* 0x000fc8000bfa6270 */
[----:B------:R-:W-:Y:S01]  /*0590*/  ISETP.GE.U32.OR P2, PT, R2, UR19, P5 ;  /* 0x0000001302007c0c */ /* 0x000fe2000af46470 */
[----:B--2---:R0:W-:Y:S01]  /*05a0*/  @!P3 STS.64 [R9], R10 ;  /* 0x0000000a0900b388 */ /* 0x0041e20000000a00 */
[----:B------:R-:W-:Y:S11]  /*05b0*/  @P4 BRA `(.L_x_4) ;  /* 0x00000000003c4947 */ /* 0x000ff60003800000 */
[----:B0-----:R-:W-:-:S05]  /*05c0*/  VIADD R9, R5, UR15 ;  /* 0x0000000f05097c36 */ /* 0x001fca0008000000 */
[----:B------:R-:W-:-:S04]  /*05d0*/  ISETP.GT.AND P3, PT, R9, -0x1, PT ;  /* 0xffffffff0900780c */ /* 0x000fc80003f64270 */
[----:B------:R-:W-:-:S04]  /*05e0*/  ISETP.LT.AND P3, PT, R9, UR21, P3 ;  /* 0x0000001509007c0c */ /* 0x000fc80009f61270 */
[----:B------:R-:W-:-:S13]  /*05f0*/  PLOP3.LUT P3, PT, P3, P0, PT, 0x80, 0x8 ;  /* 0x000000000008781c */ /* 0x000fda0001f61070 */
[----:B------:R-:W-:Y:S05]  /*0600*/  @!P3 BRA `(.L_x_4) ;  /* 0x000000000028b947 */ /* 0x000fea0003800000 */
[----:B------:R-:W0:Y:S01]  /*0610*/  LDC.64 R10, c[0x0][0x3c0] ;  /* 0x0000f000ff0a7b82 */ /* 0x000e220000000a00 */
[----:B------:R-:W-:-:S04]  /*0620*/  IMAD R9, R6, UR21, R9 ;  /* 0x0000001506097c24 */ /* 0x000fc8000f8e0209 */
[----:B0-----:R-:W-:-:S06]  /*0630*/  IMAD.WIDE R10, R9, 0x8, R10 ;  /* 0x00000008090a7825 */ /* 0x001fcc00078e020a */
[----:B------:R-:W2:Y:S01]  /*0640*/  LDG.E.64 R10, desc[UR12][R10.64] ;  /* 0x0000000c0a0a7981 */ /* 0x000ea2000c1e1b00 */
[----:B------:R-:W0:Y:S01]  /*0650*/  S2UR UR10, SR_CgaCtaId ;  /* 0x00000000000a79c3 */ /* 0x000e220000008800 */
[----:B------:R-:W-:Y:S01]  /*0660*/  UMOV UR9, 0x400 ;  /* 0x0000040000097882 */ /* 0x000fe20000000000 */
[----:B------:R-:W-:Y:S01]  /*0670*/  IMAD.IADD R14, R7, 0x1, R14 ;  /* 0x00000001070e7824 */ /* 0x000fe200078e020e */
[----:B0-----:R-:W-:-:S06]  /*0680*/  ULEA UR9, UR10, UR9, 0x18 ;  /* 0x000000090a097291 */ /* 0x001fcc000f8ec0ff */
[----:B------:R-:W-:-:S05]  /*0690*/  LEA R9, R14, UR9, 0x3 ;  /* 0x000000090e097c11 */ /* 0x000fca000f8e18ff */
[----:B--2---:R1:W-:Y:S02]  /*06a0*/  STS.64 [R9], R10 ;  /* 0x0000000a09007388 */ /* 0x0043e40000000a00 */
.L_x_4:
[----:B------:R-:W-:Y:S05]  /*06b0*/  BSYNC.RECONVERGENT B0 ;  /* 0x0000000000007941 */ /* 0x000fea0003800200 */
.L_x_3:
[----:B------:R-:W-:Y:S04]  /*06c0*/  BSSY.RECONVERGENT B0, `(.L_x_5) ;  /* 0x0000011000007945 */ /* 0x000fe80003800200 */
[----:B------:R-:W-:Y:S05]  /*06d0*/  @P1 BRA `(.L_x_6) ;  /* 0x00000000003c1947 */ /* 0x000fea0003800000 */
[----:B01----:R-:W-:-:S05]  /*06e0*/  VIADD R9, R5, UR11 ;  /* 0x0000000b05097c36 */ /* 0x003fca0008000000 */
        /* <DEDUP_REMOVED lines=14> */
.L_x_6:
[----:B------:R-:W-:Y:S05]  /*07d0*/  BSYNC.RECONVERGENT B0 ;  /* 0x0000000000007941 */ /* 0x000fea0003800200 */
.L_x_5:
[----:B------:R-:W-:Y:S04]  /*07e0*/  BSSY.RECONVERGENT B0, `(.L_x_7) ;  /* 0x0000011000007945 */ /* 0x000fe80003800200 */
[----:B------:R-:W-:Y:S05]  /*07f0*/  @P2 BRA `(.L_x_8) ;  /* 0x00000000003c2947 */ /* 0x000fea0003800000 */
[----:B012---:R-:W-:-:S05]  /*0800*/  VIADD R9, R5, UR20 ;  /* 0x0000001405097c36 */ /* 0x007fca0008000000 */
        /* <DEDUP_REMOVED lines=14> */
.L_x_8:
[----:B------:R-:W-:Y:S05]  /*08f0*/  BSYNC.RECONVERGENT B0 ;  /* 0x0000000000007941 */ /* 0x000fea0003800200 */
.L_x_7:
[----:B------:R-:W-:-:S09]  /*0900*/  UISETP.NE.AND UP0, UPT, UR5, 0x4, UPT ;  /* 0x000000040500788c */ /* 0x000fd2000bf05270 */
[----:B------:R-:W-:Y:S05]  /*0910*/  BRA.U !UP0, `(.L_x_2) ;  /* 0x0000000508687547 */ /* 0x000fea000b800000 */
[----:B0123--:R-:W0:Y:S01]  /*0920*/  LDC R11, c[0x0][0x3a0] ;  /* 0x0000e800ff0b7b82 */ /* 0x00fe220000000800 */
[----:B------:R-:W-:-:S07]  /*0930*/  UMOV UR20, 0x4 ;  /* 0x0000000400147882 */ /* 0x000fce0000000000 */
[----:B------:R-:W1:Y:S02]  /*0940*/  LDC.64 R8, c[0x0][0x3c0] ;  /* 0x0000f000ff087b82 */ /* 0x000e640000000a00 */
.L_x_17:
[----:B------:R-:W-:Y:S01]  /*0950*/  VIADD R14, R0, UR4 ;  /* 0x00000004000e7c36 */ /* 0x000fe20008000000 */
[----:B------:R-:W-:Y:S01]  /*0960*/  UIADD3 UR21, UPT, UPT, UR15, UR4, URZ ;  /* 0x000000040f157290 */ /* 0x000fe2000fffe0ff */
[----:B------:R-:W-:Y:S01]  /*0970*/  BSSY.RECONVERGENT B0, `(.L_x_9) ;  /* 0x000001f000007945 */ /* 0x000fe20003800200 */
[----:B------:R-:W-:Y:S02]  /*0980*/  UIADD3 UR20, UPT, UPT, UR20, 0x4, URZ ;  /* 0x0000000414147890 */ /* 0x000fe4000fffe0ff */
[C---:B------:R-:W-:Y:S01]  /*0990*/  ISETP.GE.AND P3, PT, R14.reuse, UR16, PT ;  /* 0x000000100e007c0c */ /* 0x040fe2000bf66270 */
[----:B------:R-:W-:Y:S02]  /*09a0*/  UIADD3 UR23, UPT, UPT, UR15, UR21, URZ ;  /* 0x000000150f177290 */ /* 0x000fe4000fffe0ff */
[----:B------:R-:W-:Y:S01]  /*09b0*/  IADD3 R16, PT, PT, R14, UR15, RZ ;  /* 0x0000000f0e107c10 */ /* 0x000fe2000fffe0ff */
[----:B------:R-:W-:Y:S01]  /*09c0*/  UISETP.NE.AND UP0, UPT, UR20, UR5, UPT ;  /* 0x000000051400728c */ /* 0x000fe2000bf05270 */
[----:B------:R-:W-:Y:S01]  /*09d0*/  ISETP.GE.U32.OR P3, PT, R2, UR19, P3 ;  /* 0x0000001302007c0c */ /* 0x000fe20009f66470 */
[----:B------:R-:W-:Y:S01]  /*09e0*/  UIADD3 UR9, UPT, UPT, UR15, UR23, URZ ;  /* 0x000000170f097290 */ /* 0x000fe2000fffe0ff */
[C---:B------:R-:W-:Y:S01]  /*09f0*/  ISETP.GE.AND P4, PT, R16.reuse, UR16, PT ;  /* 0x0000001010007c0c */ /* 0x040fe2000bf86270 */
[----:B------:R-:W-:-:S03]  /*0a00*/  VIADD R18, R16, UR15 ;  /* 0x0000000f10127c36 */ /* 0x000fc60008000000 */
[----:B------:R-:W-:Y:S01]  /*0a10*/  ISETP.GE.U32.OR P4, PT, R2, UR19, P4 ;  /* 0x0000001302007c0c */ /* 0x000fe2000a786470 */
[C---:B------:R-:W-:Y:S01]  /*0a20*/  VIADD R10, R18.reuse, UR15 ;  /* 0x0000000f120a7c36 */ /* 0x040fe20008000000 */
[----:B------:R-:W-:-:S04]  /*0a30*/  ISETP.GE.AND P2, PT, R18, UR16, PT ;  /* 0x0000001012007c0c */ /* 0x000fc8000bf46270 */
[----:B------:R-:W-:Y:S02]  /*0a40*/  ISETP.GE.AND P1, PT, R10, UR16, PT ;  /* 0x000000100a007c0c */ /* 0x000fe4000bf26270 */
[C---:B------:R-:W-:Y:S02]  /*0a50*/  ISETP.GE.U32.OR P2, PT, R2.reuse, UR19, P2 ;  /* 0x0000001302007c0c */ /* 0x040fe40009746470 */
[----:B------:R-:W-:Y:S01]  /*0a60*/  ISETP.GE.U32.OR P1, PT, R2, UR19, P1 ;  /* 0x0000001302007c0c */ /* 0x000fe20008f26470 */
[----:B0-234-:R-:W-:-:S12]  /*0a70*/  @P3 BRA `(.L_x_10) ;  /* 0x0000000000383947 */ /* 0x01dfd80003800000 */
[----:B------:R-:W-:-:S05]  /*0a80*/  VIADD R12, R5, UR4 ;  /* 0x00000004050c7c36 */ /* 0x000fca0008000000 */
[----:B------:R-:W-:-:S04]  /*0a90*/  ISETP.GT.AND P3, PT, R12, -0x1, PT ;  /* 0xffffffff0c00780c */ /* 0x000fc80003f64270 */
[----:B0-----:R-:W-:-:S04]  /*0aa0*/  ISETP.LT.AND P3, PT, R12, R11, P3 ;  /* 0x0000000b0c00720c */ /* 0x001fc80001f61270 */
[----:B------:R-:W-:-:S13]  /*0ab0*/  PLOP3.LUT P3, PT, P3, P0, PT, 0x80, 0x8 ;  /* 0x000000000008781c */ /* 0x000fda0001f61070 */
[----:B------:R-:W-:Y:S05]  /*0ac0*/  @!P3 BRA `(.L_x_10) ;  /* 0x000000000024b947 */ /* 0x000fea0003800000 */
[----:B------:R-:W-:-:S04]  /*0ad0*/  IMAD R13, R6, R11, R12 ;  /* 0x0000000b060d7224 */ /* 0x000fc800078e020c */
[----:B-1----:R-:W-:-:S06]  /*0ae0*/  IMAD.WIDE R12, R13, 0x8, R8 ;  /* 0x000000080d0c7825 */ /* 0x002fcc00078e0208 */
[----:B------:R-:W2:Y:S01]  /*0af0*/  LDG.E.64 R12, desc[UR12][R12.64] ;  /* 0x0000000c0c0c7981 */ /* 0x000ea2000c1e1b00 */
[----:B------:R-:W0:Y:S01]  /*0b00*/  S2UR UR11, SR_CgaCtaId ;  /* 0x00000000000b79c3 */ /* 0x000e220000008800 */
[----:B------:R-:W-:Y:S01]  /*0b10*/  UMOV UR10, 0x400 ;  /* 0x00000400000a7882 */ /* 0x000fe20000000000 */
[----:B------:R-:W-:Y:S01]  /*0b20*/  IMAD.IADD R14, R7, 0x1, R14 ;  /* 0x00000001070e7824 */ /* 0x000fe200078e020e */
[----:B0-----:R-:W-:-:S06]  /*0b30*/  ULEA UR10, UR11, UR10, 0x18 ;  /* 0x0000000a0b0a7291 */ /* 0x001fcc000f8ec0ff */
[----:B------:R-:W-:-:S05]  /*0b40*/  LEA R15, R14, UR10, 0x3 ;  /* 0x0000000a0e0f7c11 */ /* 0x000fca000f8e18ff */
[----:B--2---:R2:W-:Y:S02]  /*0b50*/  STS.64 [R15], R12 ;  /* 0x0000000c0f007388 */ /* 0x0045e40000000a00 */
.L_x_10:
[----:B------:R-:W-:Y:S05]  /*0b60*/  BSYNC.RECONVERGENT B0 ;  /* 0x0000000000007941 */ /* 0x000fea0003800200 */
.L_x_9:
[----:B------:R-:W-:Y:S04]  /*0b70*/  BSSY.RECONVERGENT B0, `(.L_x_11) ;  /* 0x0000010000007945 */ /* 0x000fe80003800200 */
[----:B------:R-:W-:Y:S05]  /*0b80*/  @P4 BRA `(.L_x_12) ;  /* 0x0000000000384947 */ /* 0x000fea0003800000 */
[----:B--2---:R-:W-:-:S05]  /*0b90*/  VIADD R12, R5, UR21 ;  /* 0x00000015050c7c36 */ /* 0x004fca0008000000 */
        /* <DEDUP_REMOVED lines=13> */
.L_x_12:
[----:B------:R-:W-:Y:S05]  /*0c70*/  BSYNC.RECONVERGENT B0 ;  /* 0x0000000000007941 */ /* 0x000fea0003800200 */
.L_x_11:
[----:B------:R-:W-:Y:S04]  /*0c80*/  BSSY.RECONVERGENT B0, `(.L_x_13) ;  /* 0x0000010000007945 */ /* 0x000fe80003800200 */
[----:B------:R-:W-:Y:S05]  /*0c90*/  @P2 BRA `(.L_x_14) ;  /* 0x0000000000382947 */ /* 0x000fea0003800000 */
[----:B--23--:R-:W-:-:S05]  /*0ca0*/  VIADD R12, R5, UR23 ;  /* 0x00000017050c7c36 */ /* 0x00cfca0008000000 */
        /* <DEDUP_REMOVED lines=9> */
[----:B------:R-:W-:Y:S01]  /*0d40*/  IADD3 R14, PT, PT, R7, R18, RZ ;  /* 0x00000012070e7210 */ /* 0x000fe20007ffe0ff */
[----:B0-----:R-:W-:-:S06]  /*0d50*/  ULEA UR4, UR10, UR4, 0x18 ;  /* 0x000000040a047291 */ /* 0x001fcc000f8ec0ff */
[----:B------:R-:W-:-:S05]  /*0d60*/  LEA R15, R14, UR4, 0x3 ;  /* 0x000000040e0f7c11 */ /* 0x000fca000f8e18ff */
[----:B--2---:R4:W-:Y:S02]  /*0d70*/  STS.64 [R15], R12 ;  /* 0x0000000c0f007388 */ /* 0x0049e40000000a00 */
.L_x_14:
[----:B------:R-:W-:Y:S05]  /*0d80*/  BSYNC.RECONVERGENT B0 ;  /* 0x0000000000007941 */ /* 0x000fea0003800200 */
.L_x_13:
[----:B------:R-:W-:Y:S04]  /*0d90*/  BSSY.RECONVERGENT B0, `(.L_x_15) ;  /* 0x0000010000007945 */ /* 0x000fe80003800200 */
[----:B------:R-:W-:Y:S05]  /*0da0*/  @P1 BRA `(.L_x_16) ;  /* 0x0000000000381947 */ /* 0x000fea0003800000 */
[----:B--234-:R-:W-:-:S05]  /*0db0*/  VIADD R12, R5, UR9 ;  /* 0x00000009050c7c36 */ /* 0x01cfca0008000000 */
        /* <DEDUP_REMOVED lines=13> */
.L_x_16:
[----:B------:R-:W-:Y:S05]  /*0e90*/  BSYNC.RECONVERGENT B0 ;  /* 0x0000000000007941 */ /* 0x000fea0003800200 */
.L_x_15:
[----:B------:R-:W-:Y:S01]  /*0ea0*/  UIADD3 UR4, UPT, UPT, UR15, UR9, URZ ;  /* 0x000000090f047290 */ /* 0x000fe2000fffe0ff */
[----:B------:R-:W-:Y:S11]  /*0eb0*/  BRA.U UP0, `(.L_x_17) ;  /* 0xfffffff900a47547 */ /* 0x000ff6000b83ffff */
.L_x_2:
[----:B------:R-:W-:-:S09]  /*0ec0*/  UISETP.NE.AND UP0, UPT, UR22, URZ, UPT ;  /* 0x000000ff1600728c */ /* 0x000fd2000bf05270 */
[----:B------:R-:W-:Y:S05]  /*0ed0*/  BRA.U !UP0, `(.L_x_1) ;  /* 0x00000001086c7547 */ /* 0x000fea000b800000 */
[----:B------:R-:W4:Y:S01]  /*0ee0*/  LDC R14, c[0x0][0x3a0] ;  /* 0x0000e800ff0e7b82 */ /* 0x000f220000000800 */
[----:B------:R-:W-:-:S07]  /*0ef0*/  UMOV UR5, URZ ;  /* 0x000000ff00057c82 */ /* 0x000fce0008000000 */
[----:B0123--:R-:W0:Y:S02]  /*0f00*/  LDC.64 R10, c[0x0][0x3c0] ;  /* 0x0000f000ff0a7b82 */ /* 0x00fe240000000a00 */
.L_x_20:
[----:B----4-:R-:W-:Y:S01]  /*0f10*/  VIADD R12, R0, UR4 ;  /* 0x00000004000c7c36 */ /* 0x010fe20008000000 */
[----:B------:R-:W-:Y:S01]  /*0f20*/  UIADD3 UR5, UPT, UPT, UR5, 0x1, URZ ;  /* 0x0000000105057890 */ /* 0x000fe2000fffe0ff */
[----:B------:R-:W-:Y:S03]  /*0f30*/  BSSY.RECONVERGENT B0, `(.L_x_18) ;  /* 0x0000013000007945 */ /* 0x000fe60003800200 */
[----:B------:R-:W-:Y:S01]  /*0f40*/  ISETP.GE.AND P1, PT, R12, UR16, PT ;  /* 0x000000100c007c0c */ /* 0x000fe2000bf26270 */
[----:B------:R-:W-:-:S03]  /*0f50*/  UISETP.NE.AND UP0, UPT, UR5, UR22, UPT ;  /* 0x000000160500728c */ /* 0x000fc6000bf05270 */
[----:B------:R-:W-:-:S13]  /*0f60*/  ISETP.GE.U32.OR P1, PT, R2, UR19, P1 ;  /* 0x0000001302007c0c */ /* 0x000fda0008f26470 */
[----:B-1----:R-:W-:Y:S05]  /*0f70*/  @P1 BRA `(.L_x_19) ;  /* 0x0000000000381947 */ /* 0x002fea0003800000 */
[----:B------:R-:W-:-:S05]  /*0f80*/  VIADD R9, R5, UR4 ;  /* 0x0000000405097c36 */ /* 0x000fca0008000000 */
[----:B------:R-:W-:-:S04]  /*0f90*/  ISETP.GT.AND P1, PT, R9, -0x1, PT ;  /* 0xffffffff0900780c */ /* 0x000fc80003f24270 */
[----:B------:R-:W-:-:S04]  /*0fa0*/  ISETP.LT.AND P1, PT, R9, R14, P1 ;  /* 0x0000000e0900720c */ /* 0x000fc80000f21270 */
[----:B------:R-:W-:-:S13]  /*0fb0*/  PLOP3.LUT P1, PT, P1, P0, PT, 0x80, 0x8 ;  /* 0x000000000008781c */ /* 0x000fda0000f21070 */
[----:B------:R-:W-:Y:S05]  /*0fc0*/  @!P1 BRA `(.L_x_19) ;  /* 0x0000000000249947 */ /* 0x000fea0003800000 */
[----:B------:R-:W-:-:S04]  /*0fd0*/  IMAD R9, R6, R14, R9 ;  /* 0x0000000e06097224 */ /* 0x000fc800078e0209 */
        /* <DEDUP_REMOVED lines=8> */
.L_x_19:
[----:B------:R-:W-:Y:S05]  /*1060*/  BSYNC.RECONVERGENT B0 ;  /* 0x0000000000007941 */ /* 0x000fea0003800200 */
.L_x_18:
[----:B------:R-:W-:Y:S01]  /*1070*/  UIADD3 UR4, UPT, UPT, UR15, UR4, URZ ;  /* 0x000000040f047290 */ /* 0x000fe2000fffe0ff */
[----:B------:R-:W-:Y:S11]  /*1080*/  BRA.U UP0, `(.L_x_20) ;  /* 0xfffffffd00a07547 */ /* 0x000ff6000b83ffff */
.L_x_1:
[----:B------:R-:W5:Y:S02]  /*1090*/  LDCU UR4, c[0x0][0x3bc] ;  /* 0x00007780ff0477ac */ /* 0x000f640008000800 */
[----:B-----5:R-:W-:-:S09]  /*10a0*/  UISETP.GE.AND UP0, UPT, UR4, 0x2, UPT ;  /* 0x000000020400788c */ /* 0x020fd2000bf06270 */
[----:B------:R-:W-:Y:S05]  /*10b0*/  BRA.U !UP0, `(.L_x_0) ;  /* 0x0000001108147547 */ /* 0x000fea000b800000 */
[----:B-1----:R-:W1:Y:S01]  /*10c0*/  I2F.U32.RP R8, UR15 ;  /* 0x0000000f00087d06 */ /* 0x002e620008209000 */
[----:B------:R-:W5:Y:S01]  /*10d0*/  LDC R5, c[0x0][0x3b8] ;  /* 0x0000ee00ff057b82 */ /* 0x000f620000000800 */
[----:B------:R-:W-:Y:S01]  /*10e0*/  UISETP.LT.AND UP0, UPT, URZ, UR8, UPT ;  /* 0x00000008ff00728c */ /* 0x000fe2000bf01270 */
[----:B------:R-:W-:Y:S01]  /*10f0*/  ISETP.NE.U32.AND P3, PT, RZ, UR15, PT ;  /* 0x0000000fff007c0c */ /* 0x000fe2000bf65070 */
[----:B------:R-:W-:Y:S02]  /*1100*/  UIADD3 UR9, UPT, UPT, UR18, 0x2, URZ ;  /* 0x0000000212097890 */ /* 0x000fe4000fffe0ff */
[----:B------:R-:W-:Y:S02]  /*1110*/  USEL UR4, URZ, UR8, !UP0 ;  /* 0x00000008ff047287 */ /* 0x000fe4000c000000 */
[----:B------:R-:W-:Y:S02]  /*1120*/  UIADD3 UR10, UPT, UPT, UR18, 0x3, URZ ;  /* 0x00000003120a7890 */ /* 0x000fe4000fffe0ff */
[----:B------:R-:W-:Y:S01]  /*1130*/  UIADD3 UR5, UPT, UPT, UR4, -0x1, URZ ;  /* 0xffffffff04057890 */ /* 0x000fe2000fffe0ff */
[----:B-1----:R-:W1:Y:S01]  /*1140*/  MUFU.RCP R8, R8 ;  /* 0x0000000800087308 */ /* 0x002e620000001000 */
[----:B-----5:R-:W-:-:S04]  /*1150*/  ISETP.GT.AND P2, PT, R5, 0x1, PT ;  /* 0x000000010500780c */ /* 0x020fc80003f44270 */
[----:B------:R-:W-:-:S05]  /*1160*/  MOV R5, UR5 ;  /* 0x0000000500057c02 */ /* 0x000fca0008000f00 */
[----:B------:R-:W5:Y:S01]  /*1170*/  S2UR UR5, SR_CgaCtaId ;  /* 0x00000000000579c3 */ /* 0x000f620000008800 */
[----:B-1----:R-:W-:-:S04]  /*1180*/  VIADD R6, R8, 0xffffffe ;  /* 0x0ffffffe08067836 */ /* 0x002fc80000000000 */
[----:B------:R1:W0:Y:S01]  /*1190*/  F2I.FTZ.U32.TRUNC.NTZ R7, R6 ;  /* 0x0000000600077305 */ /* 0x000222000021f000 */
[----:B------:R-:W-:Y:S01]  /*11a0*/  @!P2 IMAD R5, RZ, RZ, UR4 ;  /* 0x00000004ff05ae24 */ /* 0x000fe2000f8e02ff */
[----:B------:R-:W-:Y:S01]  /*11b0*/  UMOV UR4, 0x400 ;  /* 0x0000040000047882 */ /* 0x000fe20000000000 */
[----:B-1----:R-:W-:Y:S02]  /*11c0*/  IMAD.MOV.U32 R6, RZ, RZ, RZ ;  /* 0x000000ffff067224 */ /* 0x002fe400078e00ff */
[----:B0-23--:R-:W-:Y:S01]  /*11d0*/  IMAD.MOV R9, RZ, RZ, -R7 ;  /* 0x000000ffff097224 */ /* 0x00dfe200078e0a07 */
[----:B-----5:R-:W-:Y:S02]  /*11e0*/  ULEA UR5, UR5, UR4, 0x18 ;  /* 0x0000000405057291 */ /* 0x020fe4000f8ec0ff */
[----:B------:R-:W-:Y:S02]  /*11f0*/  UIMAD UR4, UR15, UR18, UR15 ;  /* 0x000000120f0472a4 */ /* 0x000fe4000f8e020f */
[----:B------:R-:W-:Y:S01]  /*1200*/  IMAD R9, R9, UR15, RZ ;  /* 0x0000000f09097c24 */ /* 0x000fe2000f8e02ff */
[----:B------:R-:W-:-:S02]  /*1210*/  ULEA UR20, UR15, UR5, 0x3 ;  /* 0x000000050f147291 */ /* 0x000fc4000f8e18ff */
[----:B------:R-:W-:Y:S01]  /*1220*/  ULEA UR21, UR15, UR5, 0x4 ;  /* 0x000000050f157291 */ /* 0x000fe2000f8e20ff */
[----:B------:R-:W-:Y:S01]  /*1230*/  IMAD.HI.U32 R8, R7, R9, R6 ;  /* 0x0000000907087227 */ /* 0x000fe200078e0006 */
[----:B------:R-:W-:-:S03]  /*1240*/  UIMAD UR5, UR15, 0x18, UR5 ;  /* 0x000000180f0578a4 */ /* 0x000fc6000f8e0205 */
[----:B------:R-:W-:Y:S02]  /*1250*/  IMAD.U32 R9, RZ, RZ, UR4 ;  /* 0x00000004ff097e24 */ /* 0x000fe4000f8e00ff */
[----:B------:R-:W-:-:S03]  /*1260*/  IMAD.HI.U32 R6, R8, R5, RZ ;  /* 0x0000000508067227 */ /* 0x000fc600078e00ff */
[----:B----4-:R-:W-:Y:S01]  /*1270*/  IADD3 R12, PT, PT, R0, -UR14, R9 ;  /* 0x8000000e000c7c10 */ /* 0x010fe2000fffe009 */
[----:B------:R-:W-:-:S04]  /*1280*/  IMAD.MOV R8, RZ, RZ, -R6 ;  /* 0x000000ffff087224 */ /* 0x000fc800078e0a06 */
[----:B------:R-:W-:Y:S02]  /*1290*/  IMAD R7, R8, UR15, R5 ;  /* 0x0000000f08077c24 */ /* 0x000fe4000f8e0205 */
[----:B------:R-:W0:Y:S03]  /*12a0*/  LDC R5, c[0x0][0x360] ;  /* 0x0000d800ff057b82 */ /* 0x000e260000000800 */
[----:B------:R-:W-:-:S13]  /*12b0*/  ISETP.GE.U32.AND P0, PT, R7, UR15, PT ;  /* 0x0000000f07007c0c */ /* 0x000fda000bf06070 */
[----:B------:R-:W-:Y:S02]  /*12c0*/  @P0 VIADD R7, R7, -UR15 ;  /* 0x8000000f07070c36 */ /* 0x000fe40008000000 */
[----:B------:R-:W-:-:S03]  /*12d0*/  @P0 VIADD R6, R6, 0x1 ;  /* 0x0000000106060836 */ /* 0x000fc60000000000 */
[----:B------:R-:W-:Y:S02]  /*12e0*/  ISETP.GE.U32.AND P1, PT, R7, UR15, PT ;  /* 0x0000000f07007c0c */ /* 0x000fe4000bf26070 */
[----:B------:R-:W-:Y:S01]  /*12f0*/  SEL R7, RZ, 0x1, !P2 ;  /* 0x00000001ff077807 */ /* 0x000fe20005000000 */
[C-C-:B0-----:R-:W-:Y:S01]  /*1300*/  IMAD R8, R5.reuse, UR9, R0.reuse ;  /* 0x0000000905087c24 */ /* 0x141fe2000f8e0200 */
[----:B------:R-:W-:Y:S01]  /*1310*/  UMOV UR9, UR7 ;  /* 0x0000000700097c82 */ /* 0x000fe20008000000 */
[----:B------:R-:W-:Y:S02]  /*1320*/  IMAD R10, R5, UR10, R0 ;  /* 0x0000000a050a7c24 */ /* 0x000fe4000f8e0200 */
[----:B------:R-:W-:Y:S02]  /*1330*/  VIADD R8, R8, -UR14 ;  /* 0x8000000e08087c36 */ /* 0x000fe40008000000 */
[----:B------:R-:W-:-:S04]  /*1340*/  VIADD R10, R10, -UR14 ;  /* 0x8000000e0a0a7c36 */ /* 0x000fc80008000000 */
[----:B------:R-:W-:Y:S01]  /*1350*/  @P1 VIADD R6, R6, 0x1 ;  /* 0x0000000106061836 */ /* 0x000fe20000000000 */
[----:B------:R-:W-:-:S04]  /*1360*/  @!P3 LOP3.LUT R6, RZ, UR15, RZ, 0x33, !PT ;  /* 0x0000000fff06bc12 */ /* 0x000fc8000f8e33ff */
[----:B------:R-:W-:-:S07]  /*1370*/  IADD3 R6, PT, PT, R7, R6, RZ ;  /* 0x0000000607067210 */ /* 0x000fce0007ffe0ff */
.L_x_29:
[----:B------:R-:W-:Y:S01]  /*1380*/  UISETP.GE.AND UP1, UPT, UR16, 0x1, UPT ;  /* 0x000000011000788c */ /* 0x000fe2000bf26270 */
[----:B------:R-:W-:Y:S01]  /*1390*/  UMOV UR4, UR9 ;  /* 0x0000000900047c82 */ /* 0x000fe20008000000 */
[----:B------:R-:W-:Y:S02]  /*13a0*/  UIADD3 UR9, UPT, UPT, UR7, UR9, URZ ;  /* 0x0000000907097290 */ /* 0x000fe4000fffe0ff */
[----:B------:R-:W-:-:S05]  /*13b0*/  UISETP.GE.AND UP0, UPT, UR4, UR17, UPT ;  /* 0x000000110400728c */ /* 0x000fca000bf06270 */
[----:B012---:R-:W-:Y:S06]  /*13c0*/  BRA.U !UP1, `(.L_x_21) ;  /* 0x0000000d094c7547 */ /* 0x007fec000b800000 */
[----:B------:R-:W0:Y:S01]  /*13d0*/  LDCU UR10, c[0x0][0x3a4] ;  /* 0x00007480ff0a77ac */ /* 0x000e220008000800 */
[----:B------:R-:W-:Y:S01]  /*13e0*/  ISETP.GE.U32.AND P1, PT, R6, 0x3, PT ;  /* 0x000000030600780c */ /* 0x000fe20003f26070 */
[----:B------:R-:W-:Y:S02]  /*13f0*/  VIADD R7, R4, -UR6 ;  /* 0x8000000604077c36 */ /* 0x000fe40008000000 */
[----:B------:R-:W-:Y:S02]  /*1400*/  VIADD R9, R2, UR4 ;  /* 0x0000000402097c36 */ /* 0x000fe40008000000 */
[----:B------:R-:W-:Y:S01]  /*1410*/  VIADD R7, R7, UR4 ;  /* 0x0000000407077c36 */ /* 0x000fe20008000000 */
[----:B------:R-:W-:Y:S01]  /*1420*/  UMOV UR4, URZ ;  /* 0x000000ff00047c82 */ /* 0x000fe20008000000 */
[----:B------:R-:W-:-:S03]  /*1430*/  IMAD R11, R9, UR16, RZ ;  /* 0x00000010090b7c24 */ /* 0x000fc6000f8e02ff */
[----:B0-----:R-:W-:-:S04]  /*1440*/  ISETP.GE.AND P0, PT, R7, UR10, PT ;  /* 0x0000000a07007c0c */ /* 0x001fc8000bf06270 */
[----:B------:R-:W-:Y:S01]  /*1450*/  ISETP.GT.AND P0, PT, R7, -0x1, !P0 ;  /* 0xffffffff0700780c */ /* 0x000fe20004704270 */
[----:B------:R-:W-:-:S12]  /*1460*/  @!P1 BRA `(.L_x_22) ;  /* 0x0000000400f89947 */ /* 0x000fd80003800000 */
[----:B------:R-:W0:Y:S01]  /*1470*/  LDCU UR4, c[0x0][0x3a0] ;  /* 0x00007400ff0477ac */ /* 0x000e220008000800 */
[----:B------:R-:W-:Y:S01]  /*1480*/  VIADD R22, R3, -UR14 ;  /* 0x8000000e03167c36 */ /* 0x000fe20008000000 */
[----:B------:R-:W-:Y:S01]  /*1490*/  ISETP.GT.AND P4, PT, R12, -0x1, PT ;  /* 0xffffffff0c00780c */ /* 0x000fe20003f84270 */
[----:B------:R-:W-:Y:S01]  /*14a0*/  VIADD R36, R0, UR15 ;  /* 0x0000000f00247c36 */ /* 0x000fe20008000000 */
[----:B------:R-:W-:Y:S01]  /*14b0*/  UIADD3 UR10, UPT, UPT, UR17, UR7, URZ ;  /* 0x00000007110a7290 */ /* 0x000fe2000fffe0ff */
[----:B------:R-:W-:Y:S01]  /*14c0*/  ISETP.GT.AND P2, PT, R8, -0x1, PT ;  /* 0xffffffff0800780c */ /* 0x000fe20003f44270 */
[C---:B------:R-:W-:Y:S01]  /*14d0*/  IMAD R32, R5.reuse, 0x3, R0 ;  /* 0x0000000305207824 */ /* 0x040fe200078e0200 */
[----:B------:R-:W-:Y:S02]  /*14e0*/  ISETP.GT.AND P1, PT, R22, -0x1, PT ;  /* 0xffffffff1600780c */ /* 0x000fe40003f24270 */
[----:B------:R-:W-:Y:S02]  /*14f0*/  LEA R28, R5, R0, 0x1 ;  /* 0x00000000051c7211 */ /* 0x000fe400078e08ff */
[----:B------:R-:W-:-:S02]  /*1500*/  ISETP.GE.AND P6, PT, R9, UR10, PT ;  /* 0x0000000a09007c0c */ /* 0x000fc4000bfc6270 */
[----:B------:R-:W-:Y:S02]  /*1510*/  ISETP.GT.AND P3, PT, R10, -0x1, PT ;  /* 0xffffffff0a00780c */ /* 0x000fe40003f64270 */
[----:B------:R-:W-:Y:S02]  /*1520*/  ISETP.GE.OR P5, PT, R0, UR16, P6 ;  /* 0x0000001000007c0c */ /* 0x000fe4000b7a6670 */
[----:B0-----:R-:W-:Y:S01]  /*1530*/  ISETP.LT.AND P1, PT, R22, UR4, P1 ;  /* 0x0000000416007c0c */ /* 0x001fe20008f21270 */
[C---:B------:R-:W-:Y:S01]  /*1540*/  IMAD R26, R7.reuse, UR4, R22 ;  /* 0x00000004071a7c24 */ /* 0x040fe2000f8e0216 */
[----:B------:R-:W-:Y:S01]  /*1550*/  ISETP.LT.AND P4, PT, R12, UR4, P4 ;  /* 0x000000040c007c0c */ /* 0x000fe2000a781270 */
[C---:B------:R-:W-:Y:S01]  /*1560*/  IMAD R13, R7.reuse, UR4, R12 ;  /* 0x00000004070d7c24 */ /* 0x040fe2000f8e020c */
[----:B------:R-:W-:Y:S01]  /*1570*/  PLOP3.LUT P1, PT, P5, P1, P0, 0xf7, 0x0 ;  /* 0x000000000000781c */ /* 0x000fe20002f23e07 */
[C---:B------:R-:W-:Y:S01]  /*1580*/  IMAD R24, R7.reuse, UR4, R8 ;  /* 0x0000000407187c24 */ /* 0x040fe2000f8e0208 */
[----:B------:R-:W-:Y:S01]  /*1590*/  ISETP.GE.OR P5, PT, R36, UR16, P6 ;  /* 0x0000001024007c0c */ /* 0x000fe2000b7a6670 */
[----:B------:R-:W-:Y:S01]  /*15a0*/  IMAD R23, R7, UR4, R10 ;  /* 0x0000000407177c24 */ /* 0x000fe2000f8e020a */
[----:B------:R-:W-:-:S02]  /*15b0*/  ISETP.LT.AND P2, PT, R8, UR4, P2 ;  /* 0x0000000408007c0c */ /* 0x000fc40009741270 */
[----:B------:R-:W-:Y:S02]  /*15c0*/  PLOP3.LUT P4, PT, P5, P4, P0, 0xf7, 0x0 ;  /* 0x000000000000781c */ /* 0x000fe40002f89e07 */
[----:B------:R-:W-:Y:S02]  /*15d0*/  ISETP.GE.OR P5, PT, R28, UR16, P6 ;  /* 0x000000101c007c0c */ /* 0x000fe4000b7a6670 */
[----:B------:R-:W-:Y:S02]  /*15e0*/  ISETP.LT.AND P3, PT, R10, UR4, P3 ;  /* 0x000000040a007c0c */ /* 0x000fe40009f61270 */
[----:B------:R-:W-:Y:S01]  /*15f0*/  PLOP3.LUT P2, PT, P5, P2, P0, 0xf7, 0x0 ;  /* 0x000000000000781c */ /* 0x000fe20002f45e07 */
[----:B------:R-:W0:Y:S01]  /*1600*/  @!P1 LDC.64 R18, c[0x0][0x3c0] ;  /* 0x0000f000ff129b82 */ /* 0x000e220000000a00 */
[----:B------:R-:W-:-:S04]  /*1610*/  ISETP.GE.OR P5, PT, R32, UR16, P6 ;  /* 0x0000001020007c0c */ /* 0x000fc8000b7a6670 */
[----:B------:R-:W-:-:S03]  /*1620*/  PLOP3.LUT P3, PT, P5, P3, P0, 0xf7, 0x0 ;  /* 0x000000000000781c */ /* 0x000fc60002f67e07 */
[----:B------:R-:W1:Y:S08]  /*1630*/  @!P4 LDC.64 R20, c[0x0][0x3c0] ;  /* 0x0000f000ff14cb82 */ /* 0x000e700000000a00 */
[----:B------:R-:W2:Y:S08]  /*1640*/  @!P2 LDC.64 R14, c[0x0][0x3c0] ;  /* 0x0000f000ff0eab82 */ /* 0x000eb00000000a00 */
[----:B------:R-:W3:Y:S01]  /*1650*/  @!P3 LDC.64 R16, c[0x0][0x3c0] ;  /* 0x0000f000ff10bb82 */ /* 0x000ee20000000a00 */
[----:B0-----:R-:W-:-:S06]  /*1660*/  @!P1 IMAD.WIDE R18, R26, 0x8, R18 ;  /* 0x000000081a129825 */ /* 0x001fcc00078e0212 */
[----:B------:R-:W4:Y:S01]  /*1670*/  @!P1 LDG.E.64 R18, desc[UR12][R18.64] ;  /* 0x0000000c12129981 */ /* 0x000f22000c1e1b00 */
[----:B-1----:R-:W-:-:S06]  /*1680*/  @!P4 IMAD.WIDE R20, R13, 0x8, R20 ;  /* 0x000000080d14c825 */ /* 0x002fcc00078e0214 */
[----:B------:R-:W5:Y:S01]  /*1690*/  @!P4 LDG.E.64 R20, desc[UR12][R20.64] ;  /* 0x0000000c1414c981 */ /* 0x000f62000c1e1b00 */
[----:B--2---:R-:W-:-:S06]  /*16a0*/  @!P2 IMAD.WIDE R14, R24, 0x8, R14 ;  /* 0x00000008180ea825 */ /* 0x004fcc00078e020e */
[----:B------:R-:W2:Y:S01]  /*16b0*/  @!P2 LDG.E.64 R14, desc[UR12][R14.64] ;  /* 0x0000000c0e0ea981 */ /* 0x000ea2000c1e1b00 */
[----:B---3--:R-:W-:-:S06]  /*16c0*/  @!P3 IMAD.WIDE R16, R23, 0x8, R16 ;  /* 0x000000081710b825 */ /* 0x008fcc00078e0210 */
[----:B------:R-:W3:Y:S01]  /*16d0*/  @!P3 LDG.E.64 R16, desc[UR12][R16.64] ;  /* 0x0000000c1010b981 */ /* 0x000ee2000c1e1b00 */
[----:B------:R-:W0:Y:S01]  /*16e0*/  @!P1 S2R R30, SR_CgaCtaId ;  /* 0x00000000001e9919 */ /* 0x000e220000008800 */
[----:B------:R-:W-:Y:S01]  /*16f0*/  USHF.L.U32 UR4, UR16, 0x3, URZ ;  /* 0x0000000310047899 */ /* 0x000fe200080006ff */
[----:B------:R-:W-:Y:S01]  /*1700*/  @!P1 MOV R27, 0x400 ;  /* 0x00000400001b9802 */ /* 0x000fe20000000f00 */
[----:B------:R-:W-:-:S04]  /*1710*/  IMAD.SHL.U32 R34, R0, 0x8, RZ ;  /* 0x0000000800227824 */ /* 0x000fc800078e00ff */
[----:B------:R-:W-:Y:S02]  /*1720*/  IMAD R25, R9, UR4, R34 ;  /* 0x0000000409197c24 */ /* 0x000fe4000f8e0222 */
[----:B------:R-:W-:-:S05]  /*1730*/  VIADD R29, R6, 0x1 ;  /* 0x00000001061d7836 */ /* 0x000fca0000000000 */
[----:B------:R-:W-:-:S04]  /*1740*/  LOP3.LUT R29, R29, 0xfffffffc, RZ, 0xc0, !PT ;  /* 0xfffffffc1d1d7812 */ /* 0x000fc800078ec0ff */
[----:B------:R-:W-:Y:S02]  /*1750*/  IADD3 R29, PT, PT, -R29, 0x4, RZ ;  /* 0x000000041d1d7810 */ /* 0x000fe40007ffe1ff */
[----:B0-----:R-:W-:-:S05]  /*1760*/  @!P1 LEA R30, R30, R27, 0x18 ;  /* 0x0000001b1e1e9211 */ /* 0x001fca00078ec0ff */
[----:B------:R-:W-:Y:S01]  /*1770*/  @!P1 IMAD.IADD R27, R30, 0x1, R25 ;  /* 0x000000011e1b9824 */ /* 0x000fe200078e0219 */
[----:B------:R-:W-:-:S04]  /*1780*/  UIADD3 UR4, UPT, UPT, UR15, UR15, UR15 ;  /* 0x0000000f0f047290 */ /* 0x000fc8000fffe00f */
[----:B------:R-:W-:Y:S01]  /*1790*/  UIADD3 UR4, UPT, UPT, UR4, UR15, URZ ;  /* 0x0000000f04047290 */ /* 0x000fe2000fffe0ff */
[----:B----4-:R0:W-:Y:S04]  /*17a0*/  @!P1 STS.64 [R27], R18 ;  /* 0x000000121b009388 */ /* 0x0101e80000000a00 */
[----:B-----5:R0:W-:Y:S01]  /*17b0*/  @!P4 STS.64 [R25+UR20], R20 ;  /* 0x000000141900c988 */ /* 0x0201e20008000a14 */
[----:B------:R-:W-:-:S03]  /*17c0*/  ISETP.NE.AND P1, PT, R29, RZ, PT ;  /* 0x000000ff1d00720c */ /* 0x000fc60003f25270 */
[----:B--2---:R0:W-:Y:S04]  /*17d0*/  @!P2 STS.64 [R25+UR21], R14 ;  /* 0x0000000e1900a988 */ /* 0x0041e80008000a15 */
[----:B---3--:R0:W-:Y:S06]  /*17e0*/  @!P3 STS.64 [R25+UR5], R16 ;  /* 0x000000101900b988 */ /* 0x0081ec0008000a05 */
[----:B------:R-:W-:Y:S05]  /*17f0*/  @!P1 BRA `(.L_x_22) ;  /* 0x0000000400149947 */ /* 0x000fea0003800000 */
[C---:B0-----:R-:W-:Y:S01]  /*1800*/  IMAD R18, R5.reuse, 0x4, R24 ;  /* 0x0000000405127824 */ /* 0x041fe200078e0218 */
[C---:B------:R-:W-:Y:S01]  /*1810*/  LEA R26, R5.reuse, R26, 0x2 ;  /* 0x0000001a051a7211 */ /* 0x040fe200078e10ff */
[C---:B------:R-:W-:Y:S01]  /*1820*/  IMAD R14, R5.reuse, 0x4, R23 ;  /* 0x00000004050e7824 */ /* 0x040fe200078e0217 */
[C---:B------:R-:W-:Y:S01]  /*1830*/  LEA R17, R5.reuse, R12, 0x2 ;  /* 0x0000000c05117211 */ /* 0x040fe200078e10ff */
[C---:B------:R-:W-:Y:S01]  /*1840*/  IMAD R13, R5.reuse, 0x4, R13 ;  /* 0x00000004050d7824 */ /* 0x040fe200078e020d */
[----:B------:R-:W0:Y:S01]  /*1850*/  LDCU UR10, c[0x0][0x3a0] ;  /* 0x00007400ff0a77ac */ /* 0x000e220008000800 */
[C---:B------:R-:W-:Y:S02]  /*1860*/  IMAD R19, R5.reuse, 0x4, R22 ;  /* 0x0000000405137824 */ /* 0x040fe400078e0216 */
[C---:B------:R-:W-:Y:S02]  /*1870*/  IMAD R36, R5.reuse, 0x4, R36 ;  /* 0x0000000405247824 */ /* 0x040fe400078e0224 */
[----:B------:R-:W-:-:S02]  /*1880*/  IMAD R16, R5, 0x20, R25 ;  /* 0x0000002005107824 */ /* 0x000fc400078e0219 */
[C---:B------:R-:W-:Y:S02]  /*1890*/  IMAD R28, R5.reuse, 0x4, R28 ;  /* 0x00000004051c7824 */ /* 0x040fe400078e021c */
[C---:B------:R-:W-:Y:S02]  /*18a0*/  IMAD R32, R5.reuse, 0x4, R32 ;  /* 0x0000000405207824 */ /* 0x040fe400078e0220 */
[----:B------:R-:W-:Y:S02]  /*18b0*/  IMAD.MOV.U32 R27, RZ, RZ, R29 ;  /* 0x000000ffff1b7224 */ /* 0x000fe400078e001d */
[C---:B------:R-:W-:Y:S02]  /*18c0*/  IMAD R30, R5.reuse, 0x4, R8 ;  /* 0x00000004051e7824 */ /* 0x040fe400078e0208 */
[C---:B------:R-:W-:Y:S02]  /*18d0*/  IMAD R15, R5.reuse, 0x4, R10 ;  /* 0x00000004050f7824 */ /* 0x040fe400078e020a */
[----:B------:R-:W-:-:S07]  /*18e0*/  IMAD R34, R5, 0x4, R0 ;  /* 0x0000000405227824 */ /* 0x000fce00078e0200 */
.L_x_23:
[C---:B------:R-:W-:Y:S02]  /*18f0*/  ISETP.GT.AND P1, PT, R19.reuse, -0x1, PT ;  /* 0xffffffff1300780c */ /* 0x040fe40003f24270 */
[----:B------:R-:W-:Y:S02]  /*1900*/  ISETP.GE.OR P2, PT, R34, UR16, P6 ;  /* 0x0000001022007c0c */ /* 0x000fe4000b746670 */
[----:B0-----:R-:W-:-:S04]  /*1910*/  ISETP.LT.AND P1, PT, R19, UR10, P1 ;  /* 0x0000000a13007c0c */ /* 0x001fc80008f21270 */
[----:B------:R-:W-:-:S13]  /*1920*/  PLOP3.LUT P1, PT, P2, P1, P0, 0xf7, 0x0 ;  /* 0x000000000000781c */ /* 0x000fda0001723e07 */
[----:B------:R-:W0:Y:S02]  /*1930*/  @!P1 LDC.64 R20, c[0x0][0x3c0] ;  /* 0x0000f000ff149b82 */ /* 0x000e240000000a00 */
[----:B0-----:R-:W-:-:S06]  /*1940*/  @!P1 IMAD.WIDE R20, R26, 0x8, R20 ;  /* 0x000000081a149825 */ /* 0x001fcc00078e0214 */
[----:B------:R-:W2:Y:S01]  /*1950*/  @!P1 LDG.E.64 R20, desc[UR12][R20.64] ;  /* 0x0000000c14149981 */ /* 0x000ea2000c1e1b00 */
[C---:B------:R-:W-:Y:S02]  /*1960*/  ISETP.GT.AND P5, PT, R17.reuse, -0x1, PT ;  /* 0xffffffff1100780c */ /* 0x040fe40003fa4270 */
[----:B------:R-:W-:Y:S01]  /*1970*/  ISETP.GE.OR P4, PT, R36, UR16, P6 ;  /* 0x0000001024007c0c */ /* 0x000fe2000b786670 */
[----:B------:R-:W0:Y:S01]  /*1980*/  @!P1 S2R R23, SR_CgaCtaId ;  /* 0x0000000000179919 */ /* 0x000e220000008800 */
[----:B------:R-:W-:Y:S02]  /*1990*/  ISETP.GT.AND P3, PT, R30, -0x1, PT ;  /* 0xffffffff1e00780c */ /* 0x000fe40003f64270 */
[----:B------:R-:W-:Y:S02]  /*19a0*/  ISETP.LT.AND P5, PT, R17, UR10, P5 ;  /* 0x0000000a11007c0c */ /* 0x000fe4000afa1270 */
[----:B------:R-:W-:Y:S02]  /*19b0*/  ISETP.GE.OR P2, PT, R28, UR16, P6 ;  /* 0x000000101c007c0c */ /* 0x000fe4000b746670 */
[----:B------:R-:W-:-:S02]  /*19c0*/  ISETP.LT.AND P3, PT, R30, UR10, P3 ;  /* 0x0000000a1e007c0c */ /* 0x000fc40009f61270 */
[----:B------:R-:W-:Y:S02]  /*19d0*/  PLOP3.LUT P4, PT, P4, P5, P0, 0xf7, 0x0 ;  /* 0x000000000000781c */ /* 0x000fe4000278be07 */
[C---:B------:R-:W-:Y:S02]  /*19e0*/  ISETP.GT.AND P5, PT, R15.reuse, -0x1, PT ;  /* 0xffffffff0f00780c */ /* 0x040fe40003fa4270 */
[----:B------:R-:W-:Y:S02]  /*19f0*/  PLOP3.LUT P2, PT, P2, P3, P0, 0xf7, 0x0 ;  /* 0x000000000000781c */ /* 0x000fe40001747e07 */
[----:B------:R-:W-:Y:S02]  /*1a00*/  ISETP.GE.OR P3, PT, R32, UR16, P6 ;  /* 0x0000001020007c0c */ /* 0x000fe4000b766670 */
[----:B------:R-:W-:Y:S02]  /*1a10*/  ISETP.LT.AND P5, PT, R15, UR10, P5 ;  /* 0x0000000a0f007c0c */ /* 0x000fe4000afa1270 */
[----:B------:R-:W-:-:S02]  /*1a20*/  @!P1 MOV R22, 0x400 ;  /* 0x0000040000169802 */ /* 0x000fc40000000f00 */
[----:B------:R-:W-:Y:S01]  /*1a30*/  PLOP3.LUT P3, PT, P3, P5, P0, 0xf7, 0x0 ;  /* 0x000000000000781c */ /* 0x000fe20001f6be07 */
[----:B------:R-:W1:Y:S01]  /*1a40*/  @!P4 LDC.64 R24, c[0x0][0x3c0] ;  /* 0x0000f000ff18cb82 */ /* 0x000e620000000a00 */
[----:B0-----:R-:W-:-:S05]  /*1a50*/  @!P1 LEA R23, R23, R22, 0x18 ;  /* 0x0000001617179211 */ /* 0x001fca00078ec0ff */
[----:B------:R-:W-:-:S06]  /*1a60*/  @!P1 IMAD.IADD R29, R23, 0x1, R16 ;  /* 0x00000001171d9824 */ /* 0x000fcc00078e0210 */
[----:B------:R-:W0:Y:S01]  /*1a70*/  @!P3 LDC.64 R22, c[0x0][0x3c0] ;  /* 0x0000f000ff16bb82 */ /* 0x000e220000000a00 */
[----:B-1----:R-:W-:-:S06]  /*1a80*/  @!P4 IMAD.WIDE R24, R13, 0x8, R24 ;  /* 0x000000080d18c825 */ /* 0x002fcc00078e0218 */
[----:B------:R-:W3:Y:S01]  /*1a90*/  @!P4 LDG.E.64 R24, desc[UR12][R24.64] ;  /* 0x0000000c1818c981 */ /* 0x000ee2000c1e1b00 */
[----:B0-----:R-:W-:-:S06]  /*1aa0*/  @!P3 IMAD.WIDE R22, R14, 0x8, R22 ;  /* 0x000000080e16b825 */ /* 0x001fcc00078e0216 */
[----:B------:R-:W4:Y:S04]  /*1ab0*/  @!P3 LDG.E.64 R22, desc[UR12][R22.64] ;  /* 0x0000000c1616b981 */ /* 0x000f28000c1e1b00 */
[----:B--2---:R0:W-:Y:S02]  /*1ac0*/  @!P1 STS.64 [R29], R20 ;  /* 0x000000141d009388 */ /* 0x0041e40000000a00 */
[----:B0-----:R-:W0:Y:S02]  /*1ad0*/  @!P2 LDC.64 R20, c[0x0][0x3c0] ;  /* 0x0000f000ff14ab82 */ /* 0x001e240000000a00 */
[----:B0-----:R-:W-:-:S06]  /*1ae0*/  @!P2 IMAD.WIDE R20, R18, 0x8, R20 ;  /* 0x000000081214a825 */ /* 0x001fcc00078e0214 */
[----:B------:R-:W2:Y:S01]  /*1af0*/  @!P2 LDG.E.64 R20, desc[UR12][R20.64] ;  /* 0x0000000c1414a981 */ /* 0x000ea2000c1e1b00 */
[----:B------:R-:W-:-:S05]  /*1b00*/  VIADD R27, R27, 0x4 ;  /* 0x000000041b1b7836 */ /* 0x000fca0000000000 */
[----:B------:R-:W-:Y:S01]  /*1b10*/  ISETP.NE.AND P1, PT, R27, RZ, PT ;  /* 0x000000ff1b00720c */ /* 0x000fe20003f25270 */
[----:B------:R-:W-:Y:S01]  /*1b20*/  UIADD3 UR4, UPT, UPT, UR15, UR4, UR15 ;  /* 0x000000040f047290 */ /* 0x000fe2000fffe00f */
[----:B------:R-:W-:-:S03]  /*1b30*/  IMAD R36, R5, 0x4, R36 ;  /* 0x0000000405247824 */ /* 0x000fc600078e0224 */
[----:B------:R-:W-:Y:S01]  /*1b40*/  UIADD3 UR4, UPT, UPT, UR15, UR4, UR15 ;  /* 0x000000040f047290 */ /* 0x000fe2000fffe00f */
[----:B---3--:R-:W-:Y:S01]  /*1b50*/  @!P4 STS.64 [R16+UR20], R24 ;  /* 0x000000181000c988 */ /* 0x008fe20008000a14 */
[C---:B------:R-:W-:Y:S01]  /*1b60*/  IMAD R28, R5.reuse, 0x4, R28 ;  /* 0x00000004051c7824 */ /* 0x040fe200078e021c */
[C---:B------:R-:W-:Y:S01]  /*1b70*/  LEA R30, R5.reuse, R30, 0x2 ;  /* 0x0000001e051e7211 */ /* 0x040fe200078e10ff */
[C---:B------:R-:W-:Y:S01]  /*1b80*/  IMAD R32, R5.reuse, 0x4, R32 ;  /* 0x0000000405207824 */ /* 0x040fe200078e0220 */
[C---:B------:R-:W-:Y:S01]  /*1b90*/  LEA R14, R5.reuse, R14, 0x2 ;  /* 0x0000000e050e7211 */ /* 0x040fe200078e10ff */
[C---:B------:R-:W-:Y:S02]  /*1ba0*/  IMAD R34, R5.reuse, 0x4, R34 ;  /* 0x0000000405227824 */ /* 0x040fe400078e0222 */
[C---:B------:R-:W-:Y:S02]  /*1bb0*/  IMAD R15, R5.reuse, 0x4, R15 ;  /* 0x00000004050f7824 */ /* 0x040fe400078e020f */
[----:B------:R-:W-:-:S02]  /*1bc0*/  IMAD R17, R5, 0x4, R17 ;  /* 0x0000000405117824 */ /* 0x000fc400078e0211 */
[C---:B------:R-:W-:Y:S02]  /*1bd0*/  IMAD R19, R5.reuse, 0x4, R19 ;  /* 0x0000000405137824 */ /* 0x040fe400078e0213 */
[C---:B------:R-:W-:Y:S02]  /*1be0*/  IMAD R26, R5.reuse, 0x4, R26 ;  /* 0x00000004051a7824 */ /* 0x040fe400078e021a */
[C---:B------:R-:W-:Y:S02]  /*1bf0*/  IMAD R13, R5.reuse, 0x4, R13 ;  /* 0x00000004050d7824 */ /* 0x040fe400078e020d */
[C---:B------:R-:W-:Y:S01]  /*1c00*/  IMAD R18, R5.reuse, 0x4, R18 ;  /* 0x0000000405127824 */ /* 0x040fe200078e0212 */
[----:B--2---:R-:W-:Y:S04]  /*1c10*/  @!P2 STS.64 [R16+UR21], R20 ;  /* 0x000000141000a988 */ /* 0x004fe80008000a15 */
[----:B----4-:R0:W-:Y:S02]  /*1c20*/  @!P3 STS.64 [R16+UR5], R22 ;  /* 0x000000161000b988 */ /* 0x0101e40008000a05 */
[----:B0-----:R-:W-:Y:S01]  /*1c30*/  IMAD R16, R5, 0x20, R16 ;  /* 0x0000002005107824 */ /* 0x001fe200078e0210 */
[----:B------:R-:W-:Y:S06]  /*1c40*/  @P1 BRA `(.L_x_23) ;  /* 0xfffffffc00281947 */ /* 0x000fec000383ffff */
.L_x_22:
[----:B------:R-:W-:-:S05]  /*1c50*/  VIADD R13, R6, 0x1 ;  /* 0x00000001060d7836 */ /* 0x000fca0000000000 */
[----:B------:R-:W-:-:S04]  /*1c60*/  LOP3.LUT R13, R13, 0x3, RZ, 0xc0, !PT ;  /* 0x000000030d0d7812 */ /* 0x000fc800078ec0ff */
[----:B------:R-:W-:-:S13]  /*1c70*/  ISETP.NE.AND P1, PT, R13, RZ, PT ;  /* 0x000000ff0d00720c */ /* 0x000fda0003f25270 */
[----:B------:R-:W-:Y:S05]  /*1c80*/  @!P1 BRA `(.L_x_21) ;  /* 0x00000004001c9947 */ /* 0x000fea0003800000 */
[----:B------:R-:W-:Y:S01]  /*1c90*/  UIADD3 UR10, UPT, UPT, UR17, UR7, URZ ;  /* 0x00000007110a7290 */ /* 0x000fe2000fffe0ff */
[----:B0-----:R-:W-:Y:S01]  /*1ca0*/  VIADD R18, R0, UR4 ;  /* 0x0000000400127c36 */ /* 0x001fe20008000000 */
[----:B------:R-:W-:Y:S01]  /*1cb0*/  BSSY.RECONVERGENT B0, `(.L_x_24) ;  /* 0x0000016000007945 */ /* 0x000fe20003800200 */
[----:B------:R-:W-:Y:S01]  /*1cc0*/  ISETP.NE.AND P3, PT, R13, 0x1, PT ;  /* 0x000000010d00780c */ /* 0x000fe20003f65270 */
[----:B------:R-:W-:Y:S02]  /*1cd0*/  VIADD R14, R3, -UR14 ;  /* 0x8000000e030e7c36 */ /* 0x000fe40008000000 */
[----:B------:R-:W-:-:S04]  /*1ce0*/  ISETP.GE.AND P1, PT, R9, UR10, PT ;  /* 0x0000000a09007c0c */ /* 0x000fc8000bf26270 */
[----:B------:R-:W-:-:S13]  /*1cf0*/  ISETP.GE.OR P2, PT, R18, UR16, P1 ;  /* 0x0000001012007c0c */ /* 0x000fda0008f46670 */
[----:B------:R-:W-:Y:S05]  /*1d00*/  @P2 BRA `(.L_x_25) ;  /* 0x0000000000402947 */ /* 0x000fea0003800000 */
[----:B------:R-:W0:Y:S01]  /*1d10*/  LDC R9, c[0x0][0x3a0] ;  /* 0x0000e800ff097b82 */ /* 0x000e220000000800 */
[----:B------:R-:W-:-:S05]  /*1d20*/  VIADD R20, R14, UR4 ;  /* 0x000000040e147c36 */ /* 0x000fca0008000000 */
[----:B------:R-:W-:-:S04]  /*1d30*/  ISETP.GT.AND P2, PT, R20, -0x1, PT ;  /* 0xffffffff1400780c */ /* 0x000fc80003f44270 */
[----:B0-----:R-:W-:-:S04]  /*1d40*/  ISETP.LT.AND P2, PT, R20, R9, P2 ;  /* 0x000000091400720c */ /* 0x001fc80001741270 */
[----:B------:R-:W-:-:S13]  /*1d50*/  PLOP3.LUT P2, PT, P2, P0, PT, 0x80, 0x8 ;  /* 0x000000000008781c */ /* 0x000fda0001741070 */
[----:B------:R-:W-:Y:S05]  /*1d60*/  @!P2 BRA `(.L_x_25) ;  /* 0x000000000028a947 */ /* 0x000fea0003800000 */
[----:B------:R-:W0:Y:S01]  /*1d70*/  LDC.64 R16, c[0x0][0x3c0] ;  /* 0x0000f000ff107b82 */ /* 0x000e220000000a00 */
        /* <DEDUP_REMOVED lines=9> */
.L_x_25:
[----:B------:R-:W-:Y:S05]  /*1e10*/  BSYNC.RECONVERGENT B0 ;  /* 0x0000000000007941 */ /* 0x000fea0003800200 */
.L_x_24:
[----:B------:R-:W-:Y:S05]  /*1e20*/  @!P3 BRA `(.L_x_21) ;  /* 0x0000000000b4b947 */ /* 0x000fea0003800000 */
[----:B------:R-:W-:Y:S01]  /*1e30*/  IADD3 R18, PT, PT, R18, UR15, RZ ;  /* 0x0000000f12127c10 */ /* 0x000fe2000fffe0ff */
[----:B------:R-:W-:Y:S01]  /*1e40*/  UIADD3 UR4, UPT, UPT, UR15, UR4, URZ ;  /* 0x000000040f047290 */ /* 0x000fe2000fffe0ff */
[----:B------:R-:W-:Y:S01]  /*1e50*/  BSSY.RECONVERGENT B0, `(.L_x_26) ;  /* 0x0000014000007945 */ /* 0x000fe20003800200 */
[----:B------:R-:W-:Y:S02]  /*1e60*/  ISETP.NE.AND P3, PT, R13, 0x2, PT ;  /* 0x000000020d00780c */ /* 0x000fe40003f65270 */
[----:B------:R-:W-:-:S13]  /*1e70*/  ISETP.GE.OR P2, PT, R18, UR16, P1 ;  /* 0x0000001012007c0c */ /* 0x000fda0008f46670 */
[----:B------:R-:W-:Y:S05]  /*1e80*/  @P2 BRA `(.L_x_27) ;  /* 0x0000000000402947 */ /* 0x000fea0003800000 */
[----:B0-----:R-:W0:Y:S01]  /*1e90*/  LDC R9, c[0x0][0x3a0] ;  /* 0x0000e800ff097b82 */ /* 0x001e220000000800 */
        /* <DEDUP_REMOVED lines=15> */
.L_x_27:
[----:B------:R-:W-:Y:S05]  /*1f90*/  BSYNC.RECONVERGENT B0 ;  /* 0x0000000000007941 */ /* 0x000fea0003800200 */
.L_x_26:
[----:B------:R-:W-:Y:S05]  /*1fa0*/  @!P3 BRA `(.L_x_21) ;  /* 0x000000000054b947 */ /* 0x000fea0003800000 */
[----:B------:R-:W-:Y:S01]  /*1fb0*/  VIADD R18, R18, UR15 ;  /* 0x0000000f12127c36 */ /* 0x000fe20008000000 */
[----:B------:R-:W-:Y:S04]  /*1fc0*/  BSSY.RECONVERGENT B0, `(.L_x_21) ;  /* 0x0000013000007945 */ /* 0x000fe80003800200 */
[----:B------:R-:W-:-:S13]  /*1fd0*/  ISETP.GE.OR P1, PT, R18, UR16, P1 ;  /* 0x0000001012007c0c */ /* 0x000fda0008f26670 */
[----:B------:R-:W-:Y:S05]  /*1fe0*/  @P1 BRA `(.L_x_28) ;  /* 0x0000000000401947 */ /* 0x000fea0003800000 */
[----:B01----:R-:W0:Y:S01]  /*1ff0*/  LDC R9, c[0x0][0x3a0] ;  /* 0x0000e800ff097b82 */ /* 0x003e220000000800 */
[----:B------:R-:W-:-:S04]  /*2000*/  IADD3 R16, PT, PT, R14, UR4, R5 ;  /* 0x000000040e107c10 */ /* 0x000fc8000fffe005 */
        /* <DEDUP_REMOVED lines=14> */
.L_x_28:
[----:B------:R-:W-:Y:S05]  /*20f0*/  BSYNC.RECONVERGENT B0 ;  /* 0x0000000000007941 */ /* 0x000fea0003800200 */
.L_x_21:
[----:B------:R-:W-:Y:S05]  /*2100*/  BRA.U !UP0, `(.L_x_29) ;  /* 0xfffffff1089c7547 */ /* 0x000fea000b83ffff */
.L_x_0:
[----:B------:R-:W5:Y:S01]  /*2110*/  LDCU.64 UR10, c[0x0][0x3a0] ;  /* 0x00007400ff0a77ac */ /* 0x000f620008000a00 */
[----:B------:R-:W-:Y:S01]  /*2120*/  BAR.SYNC.DEFER_BLOCKING 0x0 ;  /* 0x0000000000007b1d */ /* 0x000fe20000010000 */
[----:B-----5:R-:W-:-:S04]  /*2130*/  ISETP.GE.AND P0, PT, R4, UR11, PT ;  /* 0x0000000b04007c0c */ /* 0x020fc8000bf06270 */
[----:B------:R-:W-:-:S13]  /*2140*/  ISETP.GE.OR P0, PT, R3, UR10, P0 ;  /* 0x0000000a03007c0c */ /* 0x000fda0008706670 */
[----:B------:R-:W-:Y:S05]  /*2150*/  @P0 EXIT ;  /* 0x000000000000094d */ /* 0x000fea0003800000 */
[----:B------:R-:W5:Y:S01]  /*2160*/  LDC.64 R6, c[0x0][0x3d8] ;  /* 0x0000f600ff067b82 */ /* 0x000f620000000a00 */
[----:B------:R-:W-:Y:S02]  /*2170*/  UIADD3 UR4, UPT, UPT, -UR6, UR11, URZ ;  /* 0x0000000b06047290 */ /* 0x000fe4000fffe1ff */
[C---:B------:R-:W-:Y:S01]  /*2180*/  ISETP.GE.AND P1, PT, R4.reuse, UR6, PT ;  /* 0x0000000604007c0c */ /* 0x040fe2000bf26270 */
[----:B------:R-:W-:-:S03]  /*2190*/  IMAD R3, R4, UR10, R3 ;  /* 0x0000000a04037c24 */ /* 0x000fc6000f8e0203 */
[----:B------:R-:W-:Y:S01]  /*21a0*/  ISETP.GE.AND P0, PT, R4, UR4, PT ;  /* 0x0000000404007c0c */ /* 0x000fe2000bf06270 */
[----:B-----5:R-:W-:-:S12]  /*21b0*/  IMAD.WIDE.U32 R6, R3, 0x8, R6 ;  /* 0x0000000803067825 */ /* 0x020fd800078e0006 */
[----:B------:R-:W-:Y:S05]  /*21c0*/  @!P0 BRA P1, `(.L_x_30) ;  /* 0x0000000000288947 */ /* 0x000fea0000800000 */
[----:B------:R-:W5:Y:S01]  /*21d0*/  S2UR UR5, SR_CgaCtaId ;  /* 0x00000000000579c3 */ /* 0x000f620000008800 */
[----:B------:R-:W-:Y:S01]  /*21e0*/  VIADD R2, R2, UR6 ;  /* 0x0000000602027c36 */ /* 0x000fe20008000000 */
[----:B------:R-:W-:Y:S01]  /*21f0*/  UMOV UR4, 0x400 ;  /* 0x0000040000047882 */ /* 0x000fe20000000000 */
[----:B------:R-:W-:-:S04]  /*2200*/  VIADD R3, R0, UR14 ;  /* 0x0000000e00037c36 */ /* 0x000fc80008000000 */
[----:B------:R-:W-:Y:S01]  /*2210*/  IMAD R2, R2, UR16, R3 ;  /* 0x0000001002027c24 */ /* 0x000fe2000f8e0203 */
[----:B-----5:R-:W-:-:S06]  /*2220*/  ULEA UR4, UR5, UR4, 0x18 ;  /* 0x0000000405047291 */ /* 0x020fcc000f8ec0ff */
[----:B------:R-:W-:-:S06]  /*2230*/  LEA R2, R2, UR4, 0x3 ;  /* 0x0000000402027c11 */ /* 0x000fcc000f8e18ff */
[----:B------:R-:W5:Y:S04]  /*2240*/  LDS.64 R2, [R2] ;  /* 0x0000000002027984 */ /* 0x000f680000000a00 */
[----:B-----5:R-:W-:Y:S01]  /*2250*/  STG.E.64 desc[UR12][R6.64], R2 ;  /* 0x0000000206007986 */ /* 0x020fe2000c101b0c */
[----:B------:R-:W-:Y:S05]  /*2260*/  EXIT ;  /* 0x000000000000794d */ /* 0x000fea0003800000 */
.L_x_30:
[----:B------:R-:W5:Y:S01]  /*2270*/  LDCU UR4, c[0x0][0x3bc] ;  /* 0x00007780ff0477ac */ /* 0x000f620008000800 */
[----:B0-----:R-:W-:Y:S01]  /*2280*/  CS2R R26, SRZ ;  /* 0x00000000001a7805 */ /* 0x001fe2000001ff00 */
[----:B-----5:R-:W-:-:S09]  /*2290*/  UISETP.GE.AND UP0, UPT, UR4, -0x1, UPT ;  /* 0xffffffff0400788c */ /* 0x020fd2000bf06270 */
[----:B------:R-:W-:Y:S05]  /*22a0*/  BRA.U !UP0, `(.L_x_31) ;  /* 0x0000000508f47547 */ /* 0x000fea000b800000 */
[----:B------:R-:W-:Y:S01]  /*22b0*/  MOV R3, UR6 ;  /* 0x0000000600037c02 */ /* 0x000fe20008000f00 */
[----:B-123--:R-:W-:Y:S01]  /*22c0*/  VIADD R9, R0, UR14 ;  /* 0x0000000e00097c36 */ /* 0x00efe20008000000 */
[----:B------:R-:W-:Y:S01]  /*22d0*/  CS2R R26, SRZ ;  /* 0x00000000001a7805 */ /* 0x000fe2000001ff00 */
[----:B------:R-:W-:Y:S01]  /*22e0*/  IMAD R8, RZ, RZ, -UR6 ;  /* 0x80000006ff087e24 */ /* 0x000fe2000f8e02ff */
[----:B------:R-:W-:-:S05]  /*22f0*/  IABS R5, R3 ;  /* 0x0000000300057213 */ /* 0x000fca0000000000 */
[----:B------:R-:W-:-:S04]  /*2300*/  VIADD R5, R5, UR6 ;  /* 0x0000000605057c36 */ /* 0x000fc80008000000 */
[C---:B------:R-:W-:Y:S01]  /*2310*/  VIADD R4, R5.reuse, 0x1 ;  /* 0x0000000105047836 */ /* 0x040fe20000000000 */
[----:B------:R-:W-:-:S04]  /*2320*/  ISETP.GE.U32.AND P0, PT, R5, 0x7, PT ;  /* 0x000000070500780c */ /* 0x000fc80003f06070 */
[----:B------:R-:W-:-:S04]  /*2330*/  LOP3.LUT R3, R4, 0x7, RZ, 0xc0, !PT ;  /* 0x0000000704037812 */ /* 0x000fc800078ec0ff */
[----:B------:R-:W-:-:S05]  /*2340*/  ISETP.NE.AND P1, PT, R3, RZ, PT ;  /* 0x000000ff0300720c */ /* 0x000fca0003f25270 */
[----:B------:R-:W-:Y:S08]  /*2350*/  @!P0 BRA `(.L_x_32) ;  /* 0x0000000000c88947 */ /* 0x000ff00003800000 */
[----:B------:R-:W0:Y:S01]  /*2360*/  S2UR UR5, SR_CgaCtaId ;  /* 0x00000000000579c3 */ /* 0x000e220000008800 */
[----:B------:R-:W-:Y:S01]  /*2370*/  UMOV UR4, 0x400 ;  /* 0x0000040000047882 */ /* 0x000fe20000000000 */
[----:B------:R-:W-:Y:S01]  /*2380*/  IMAD R0, R2, UR16, R9 ;  /* 0x0000001002007c24 */ /* 0x000fe2000f8e0209 */
[----:B------:R-:W-:Y:S01]  /*2390*/  LOP3.LUT R32, R4, 0xfffffff8, RZ, 0xc0, !PT ;  /* 0xfffffff804207812 */ /* 0x000fe200078ec0ff */
[----:B------:R-:W-:Y:S01]  /*23a0*/  ULEA UR7, UR14, UR15, 0x1 ;  /* 0x0000000f0e077291 */ /* 0x000fe2000f8e08ff */
[----:B------:R-:W-:Y:S01]  /*23b0*/  IMAD.MOV.U32 R33, RZ, RZ, RZ ;  /* 0x000000ffff217224 */ /* 0x000fe200078e00ff */
[----:B------:R-:W-:Y:S02]  /*23c0*/  CS2R R26, SRZ ;  /* 0x00000000001a7805 */ /* 0x000fe4000001ff00 */
[----:B------:R-:W1:Y:S01]  /*23d0*/  LDC.64 R10, c[0x0][0x3b0] ;  /* 0x0000ec00ff0a7b82 */ /* 0x000e620000000a00 */
[----:B------:R-:W-:Y:S01]  /*23e0*/  IMAD.MOV R32, RZ, RZ, -R32 ;  /* 0x000000ffff207224 */ /* 0x000fe200078e0a20 */
[----:B0-----:R-:W-:-:S02]  /*23f0*/  ULEA UR4, UR5, UR4, 0x18 ;  /* 0x0000000405047291 */ /* 0x001fc4000f8ec0ff */
[----:B------:R-:W-:-:S04]  /*2400*/  USHF.L.U32 UR5, UR7, 0x3, URZ ;  /* 0x0000000307057899 */ /* 0x000fc800080006ff */
[----:B------:R-:W-:-:S08]  /*2410*/  LEA R0, R0, UR4, 0x3 ;  /* 0x0000000400007c11 */ /* 0x000fd0000f8e18ff */
.L_x_33:
[----:B-1----:R-:W-:Y:S01]  /*2420*/  IMAD.WIDE R34, R33, 0x8, R10 ;  /* 0x0000000821227825 */ /* 0x002fe200078e020a */
[----:B------:R-:W0:Y:S04]  /*2430*/  LDS.64 R28, [R0] ;  /* 0x00000000001c7984 */ /* 0x000e280000000a00 */
[----:B------:R-:W0:Y:S04]  /*2440*/  LDG.E.64 R30, desc[UR12][R34.64] ;  /* 0x0000000c221e7981 */ /* 0x000e28000c1e1b00 */
[----:B----4-:R-:W2:Y:S04]  /*2450*/  LDG.E.64 R12, desc[UR12][R34.64+0x8] ;  /* 0x0000080c220c7981 */ /* 0x010ea8000c1e1b00 */
[----:B------:R-:W3:Y:S04]  /*2460*/  LDG.E.64 R14, desc[UR12][R34.64+0x10] ;  /* 0x0000100c220e7981 */ /* 0x000ee8000c1e1b00 */
[----:B------:R-:W4:Y:S04]  /*2470*/  LDG.E.64 R16, desc[UR12][R34.64+0x18] ;  /* 0x0000180c22107981 */ /* 0x000f28000c1e1b00 */
[----:B------:R-:W5:Y:S04]  /*2480*/  LDG.E.64 R18, desc[UR12][R34.64+0x20] ;  /* 0x0000200c22127981 */ /* 0x000f68000c1e1b00 */
[----:B------:R-:W5:Y:S04]  /*2490*/  LDG.E.64 R20, desc[UR12][R34.64+0x28] ;  /* 0x0000280c22147981 */ /* 0x000f68000c1e1b00 */
[----:B------:R-:W5:Y:S04]  /*24a0*/  LDG.E.64 R22, desc[UR12][R34.64+0x30] ;  /* 0x0000300c22167981 */ /* 0x000f68000c1e1b00 */
[----:B------:R-:W5:Y:S01]  /*24b0*/  LDG.E.64 R24, desc[UR12][R34.64+0x38] ;  /* 0x0000380c22187981 */ /* 0x000f62000c1e1b00 */
[----:B------:R-:W-:Y:S01]  /*24c0*/  IADD3 R36, PT, PT, R0, UR5, RZ ;  /* 0x0000000500247c10 */ /* 0x000fe2000fffe0ff */
[----:B------:R-:W-:-:S02]  /*24d0*/  VIADD R32, R32, 0x8 ;  /* 0x0000000820207836 */ /* 0x000fc40000000000 */
[----:B------:R-:W-:Y:S02]  /*24e0*/  VIADD R8, R8, 0x8 ;  /* 0x0000000808087836 */ /* 0x000fe40000000000 */
[----:B------:R-:W-:Y:S01]  /*24f0*/  VIADD R37, R36, UR5 ;  /* 0x0000000524257c36 */ /* 0x000fe20008000000 */
[----:B------:R-:W-:Y:S01]  /*2500*/  ISETP.NE.AND P0, PT, R32, RZ, PT ;  /* 0x000000ff2000720c */ /* 0x000fe20003f05270 */
[----:B------:R-:W-:Y:S01]  /*2510*/  VIADD R33, R33, 0x8 ;  /* 0x0000000821217836 */ /* 0x000fe20000000000 */
[----:B0-----:R-:W-:Y:S01]  /*2520*/  DFMA R26, R30, R28, R26 ;  /* 0x0000001c1e1a722b */ /* 0x001fe2000000001a */
[----:B------:R-:W2:Y:S04]  /*2530*/  LDS.64 R28, [R0+UR5] ;  /* 0x00000005001c7984 */ /* 0x000ea80008000a00 */
[----:B------:R-:W3:Y:S03]  /*2540*/  LDS.64 R30, [R36+UR5] ;  /* 0x00000005241e7984 */ /* 0x000ee60008000a00 */
[----:B--2---:R-:W-:Y:S01]  /*2550*/  DFMA R28, R12, R28, R26 ;  /* 0x0000001c0c1c722b */ /* 0x004fe2000000001a */
[----:B------:R0:W4:Y:S07]  /*2560*/  LDS.64 R12, [R37+UR5] ;  /* 0x00000005250c7984 */ /* 0x00012e0008000a00 */
[----:B---3--:R-:W-:Y:S01]  /*2570*/  DFMA R28, R14, R30, R28 ;  /* 0x0000001e0e1c722b */ /* 0x008fe2000000001c */
[----:B0-----:R-:W-:-:S04]  /*2580*/  VIADD R37, R37, UR5 ;  /* 0x0000000525257c36 */ /* 0x001fc80008000000 */
[----:B------:R-:W-:Y:S01]  /*2590*/  VIADD R30, R37, UR5 ;  /* 0x00000005251e7c36 */ /* 0x000fe20008000000 */
[----:B------:R-:W5:Y:S03]  /*25a0*/  LDS.64 R26, [R37+UR5] ;  /* 0x00000005251a7984 */ /* 0x000f660008000a00 */
[----:B------:R-:W-:Y:S01]  /*25b0*/  VIADD R31, R30, UR5 ;  /* 0x000000051e1f7c36 */ /* 0x000fe20008000000 */
[----:B------:R-:W0:Y:S01]  /*25c0*/  LDS.64 R14, [R30+UR5] ;  /* 0x000000051e0e7984 */ /* 0x000e220008000a00 */
[----:B----4-:R-:W-:-:S03]  /*25d0*/  DFMA R28, R16, R12, R28 ;  /* 0x0000000c101c722b */ /* 0x010fc6000000001c */
[----:B------:R-:W1:Y:S01]  /*25e0*/  LDS.64 R16, [R31+UR5] ;  /* 0x000000051f107984 */ /* 0x000e620008000a00 */
[----:B------:R-:W-:-:S06]  /*25f0*/  VIADD R12, R31, UR5 ;  /* 0x000000051f0c7c36 */ /* 0x000fcc0008000000 */
[----:B------:R-:W2:Y:S01]  /*2600*/  LDS.64 R12, [R12+UR5] ;  /* 0x000000050c0c7984 */ /* 0x000ea20008000a00 */
[----:B-----5:R-:W-:-:S08]  /*2610*/  DFMA R18, R18, R26, R28 ;  /* 0x0000001a1212722b */ /* 0x020fd0000000001c */
[----:B0-----:R-:W-:-:S08]  /*2620*/  DFMA R14, R20, R14, R18 ;  /* 0x0000000e140e722b */ /* 0x001fd00000000012 */
[----:B-1----:R-:W-:Y:S01]  /*2630*/  DFMA R14, R22, R16, R14 ;  /* 0x00000010160e722b */ /* 0x002fe2000000000e */
[----:B------:R-:W-:-:S05]  /*2640*/  MOV R17, UR7 ;  /* 0x0000000700117c02 */ /* 0x000fca0008000f00 */
[----:B------:R-:W-:Y:S02]  /*2650*/  IMAD R0, R17, 0x40, R0 ;  /* 0x0000004011007824 */ /* 0x000fe400078e0200 */
[----:B--2---:R-:W-:Y:S01]  /*2660*/  DFMA R26, R24, R12, R14 ;  /* 0x0000000c181a722b */ /* 0x004fe2000000000e */
[----:B------:R-:W-:Y:S10]  /*2670*/  @P0 BRA `(.L_x_33) ;  /* 0xfffffffc00680947 */ /* 0x000ff4000383ffff */
.L_x_32:
[----:B------:R-:W-:Y:S05]  /*2680*/  @!P1 BRA `(.L_x_31) ;  /* 0x0000000000fc9947 */ /* 0x000fea0003800000 */
[----:B------:R-:W-:Y:S02]  /*2690*/  ISETP.GE.U32.AND P0, PT, R3, 0x4, PT ;  /* 0x000000040300780c */ /* 0x000fe40003f06070 */
[----:B------:R-:W-:-:S11]  /*26a0*/  LOP3.LUT P1, R4, R4, 0x3, RZ, 0xc0, !PT ;  /* 0x0000000304047812 */ /* 0x000fd6000782c0ff */
[----:B------:R-:W-:Y:S05]  /*26b0*/  @!P0 BRA `(.L_x_34) ;  /* 0x0000000000688947 */ /* 0x000fea0003800000 */
[----:B------:R-:W0:Y:S01]  /*26c0*/  LDC.64 R18, c[0x0][0x3b0] ;  /* 0x0000ec00ff127b82 */ /* 0x000e220000000a00 */
[----:B------:R-:W-:-:S04]  /*26d0*/  VIADD R3, R8, UR6 ;  /* 0x0000000608037c36 */ /* 0x000fc80008000000 */
[----:B0-----:R-:W-:-:S05]  /*26e0*/  IMAD.WIDE R18, R3, 0x8, R18 ;  /* 0x0000000803127825 */ /* 0x001fca00078e0212 */
[----:B------:R-:W2:Y:S04]  /*26f0*/  LDG.E.64 R16, desc[UR12][R18.64] ;  /* 0x0000000c12107981 */ /* 0x000ea8000c1e1b00 */
[----:B----4-:R-:W3:Y:S04]  /*2700*/  LDG.E.64 R14, desc[UR12][R18.64+0x8] ;  /* 0x0000080c120e7981 */ /* 0x010ee8000c1e1b00 */
[----:B------:R-:W4:Y:S04]  /*2710*/  LDG.E.64 R10, desc[UR12][R18.64+0x10] ;  /* 0x0000100c120a7981 */ /* 0x000f28000c1e1b00 */
[----:B------:R0:W5:Y:S01]  /*2720*/  LDG.E.64 R12, desc[UR12][R18.64+0x18] ;  /* 0x0000180c120c7981 */ /* 0x000162000c1e1b00 */
[----:B------:R-:W1:Y:S01]  /*2730*/  S2UR UR5, SR_CgaCtaId ;  /* 0x00000000000579c3 */ /* 0x000e620000008800 */
[----:B------:R-:W-:Y:S01]  /*2740*/  IMAD.IADD R0, R3, 0x1, R2 ;  /* 0x0000000103007824 */ /* 0x000fe200078e0202 */
[----:B------:R-:W-:Y:S01]  /*2750*/  UMOV UR4, 0x400 ;  /* 0x0000040000047882 */ /* 0x000fe20000000000 */
[----:B------:R-:W-:-:S02]  /*2760*/  IMAD.U32 R25, RZ, RZ, UR16 ;  /* 0x00000010ff197e24 */ /* 0x000fc4000f8e00ff */
[----:B------:R-:W-:Y:S02]  /*2770*/  IMAD R0, R0, UR16, R9 ;  /* 0x0000001000007c24 */ /* 0x000fe4000f8e0209 */
[----:B------:R-:W-:Y:S01]  /*2780*/  VIADD R8, R8, 0x4 ;  /* 0x0000000408087836 */ /* 0x000fe20000000000 */
[----:B-1----:R-:W-:-:S06]  /*2790*/  ULEA UR4, UR5, UR4, 0x18 ;  /* 0x0000000405047291 */ /* 0x002fcc000f8ec0ff */
[----:B------:R-:W-:-:S04]  /*27a0*/  LEA R0, R0, UR4, 0x3 ;  /* 0x0000000400007c11 */ /* 0x000fc8000f8e18ff */
[C---:B------:R-:W-:Y:S01]  /*27b0*/  LEA R3, R25.reuse, R0, 0x3 ;  /* 0x0000000019037211 */ /* 0x040fe200078e18ff */
[----:B------:R-:W2:Y:S04]  /*27c0*/  LDS.64 R22, [R0] ;  /* 0x0000000000167984 */ /* 0x000ea80000000a00 */
[----:B------:R-:W3:Y:S01]  /*27d0*/  LDS.64 R20, [R3] ;  /* 0x0000000003147984 */ /* 0x000ee20000000a00 */
[----:B------:R-:W-:-:S04]  /*27e0*/  IMAD R28, R25, 0x8, R3 ;  /* 0x00000008191c7824 */ /* 0x000fc800078e0203 */
[----:B------:R-:W-:Y:S01]  /*27f0*/  IMAD R24, R25, 0x8, R28 ;  /* 0x0000000819187824 */ /* 0x000fe200078e021c */
[----:B0-----:R-:W4:Y:S05]  /*2800*/  LDS.64 R18, [R28] ;  /* 0x000000001c127984 */ /* 0x001f2a0000000a00 */
[----:B------:R-:W5:Y:S01]  /*2810*/  LDS.64 R24, [R24] ;  /* 0x0000000018187984 */ /* 0x000f620000000a00 */
[----:B--2---:R-:W-:-:S08]  /*2820*/  DFMA R16, R16, R22, R26 ;  /* 0x000000161010722b */ /* 0x004fd0000000001a */
[----:B---3--:R-:W-:-:S08]  /*2830*/  DFMA R14, R14, R20, R16 ;  /* 0x000000140e0e722b */ /* 0x008fd00000000010 */
[----:B----4-:R-:W-:-:S08]  /*2840*/  DFMA R10, R10, R18, R14 ;  /* 0x000000120a0a722b */ /* 0x010fd0000000000e */
[----:B-----5:R-:W-:-:S11]  /*2850*/  DFMA R26, R12, R24, R10 ;  /* 0x000000180c1a722b */ /* 0x020fd6000000000a */
.L_x_34:
[----:B------:R-:W-:Y:S05]  /*2860*/  @!P1 BRA `(.L_x_31) ;  /* 0x0000000000849947 */ /* 0x000fea0003800000 */
[----:B------:R-:W-:Y:S02]  /*2870*/  ISETP.NE.AND P0, PT, R4, 0x1, PT ;  /* 0x000000010400780c */ /* 0x000fe40003f05270 */
[----:B------:R-:W-:-:S04]  /*2880*/  LOP3.LUT R0, R5, 0x1, RZ, 0xc0, !PT ;  /* 0x0000000105007812 */ /* 0x000fc800078ec0ff */
[----:B------:R-:W-:-:S07]  /*2890*/  ISETP.NE.U32.AND P1, PT, R0, 0x1, PT ;  /* 0x000000010000780c */ /* 0x000fce0003f25070 */
[----:B------:R-:W0:Y:S01]  /*28a0*/  @P0 LDC.64 R4, c[0x0][0x3b0] ;  /* 0x0000ec00ff040b82 */ /* 0x000e220000000a00 */
[----:B------:R-:W-:-:S07]  /*28b0*/  @P0 VIADD R17, R8, UR6 ;  /* 0x0000000608110c36 */ /* 0x000fce0008000000 */
[----:B----4-:R-:W1:Y:S01]  /*28c0*/  @P1 LDC.64 R12, c[0x0][0x3b0] ;  /* 0x0000ec00ff0c1b82 */ /* 0x010e620000000a00 */
[----:B------:R-:W-:-:S04]  /*28d0*/  @P0 VIADD R8, R8, 0x2 ;  /* 0x0000000208080836 */ /* 0x000fc80000000000 */
[----:B------:R-:W-:Y:S02]  /*28e0*/  @P1 VIADD R3, R8, UR6 ;  /* 0x0000000608031c36 */ /* 0x000fe40008000000 */
[----:B0-----:R-:W-:-:S05]  /*28f0*/  @P0 IMAD.WIDE R14, R17, 0x8, R4 ;  /* 0x00000008110e0825 */ /* 0x001fca00078e0204 */
[----:B------:R-:W2:Y:S04]  /*2900*/  @P0 LDG.E.64 R4, desc[UR12][R14.64] ;  /* 0x0000000c0e040981 */ /* 0x000ea8000c1e1b00 */
[----:B------:R0:W3:Y:S01]  /*2910*/  @P0 LDG.E.64 R10, desc[UR12][R14.64+0x8] ;  /* 0x0000080c0e0a0981 */ /* 0x0000e2000c1e1b00 */
[----:B-1----:R-:W-:-:S06]  /*2920*/  @P1 IMAD.WIDE R12, R3, 0x8, R12 ;  /* 0x00000008030c1825 */ /* 0x002fcc00078e020c */
[----:B------:R-:W4:Y:S01]  /*2930*/  @P1 LDG.E.64 R12, desc[UR12][R12.64] ;  /* 0x0000000c0c0c1981 */ /* 0x000f22000c1e1b00 */
[----:B------:R-:W-:Y:S01]  /*2940*/  @P0 IADD3 R0, PT, PT, R17, R2, RZ ;  /* 0x0000000211000210 */ /* 0x000fe20007ffe0ff */
[----:B------:R-:W-:Y:S01]  /*2950*/  IMAD.U32 R17, RZ, RZ, UR16 ;  /* 0x00000010ff117e24 */ /* 0x000fe2000f8e00ff */
[----:B------:R-:W-:Y:S01]  /*2960*/  @P0 MOV R8, 0x400 ;  /* 0x0000040000080802 */ /* 0x000fe20000000f00 */
[----:B------:R-:W1:Y:S01]  /*2970*/  @P0 S2R R19, SR_CgaCtaId ;  /* 0x0000000000130919 */ /* 0x000e620000008800 */
[----:B------:R-:W-:Y:S01]  /*2980*/  @P1 IMAD.IADD R2, R3, 0x1, R2 ;  /* 0x0000000103021824 */ /* 0x000fe200078e0202 */
[----:B------:R-:W-:Y:S01]  /*2990*/  @P1 MOV R3, 0x400 ;  /* 0x0000040000031802 */ /* 0x000fe20000000f00 */
[--C-:B------:R-:W-:Y:S01]  /*29a0*/  @P0 IMAD R0, R0, UR16, R9.reuse ;  /* 0x0000001000000c24 */ /* 0x100fe2000f8e0209 */
[----:B------:R-:W5:Y:S01]  /*29b0*/  @P1 S2R R16, SR_CgaCtaId ;  /* 0x0000000000101919 */ /* 0x000f620000008800 */
[----:B------:R-:W-:Y:S01]  /*29c0*/  @P1 IMAD R2, R2, UR16, R9 ;  /* 0x0000001002021c24 */ /* 0x000fe2000f8e0209 */
[----:B-1----:R-:W-:-:S02]  /*29d0*/  @P0 LEA R19, R19, R8, 0x18 ;  /* 0x0000000813130211 */ /* 0x002fc400078ec0ff */
[----:B-----5:R-:W-:-:S03]  /*29e0*/  @P1 LEA R3, R16, R3, 0x18 ;  /* 0x0000000310031211 */ /* 0x020fc600078ec0ff */
[----:B------:R-:W-:-:S04]  /*29f0*/  @P0 IMAD R0, R0, 0x8, R19 ;  /* 0x0000000800000824 */ /* 0x000fc800078e0213 */
[----:B------:R-:W-:Y:S01]  /*2a00*/  @P0 IMAD R8, R17, 0x8, R0 ;  /* 0x0000000811080824 */ /* 0x000fe200078e0200 */
[----:B0-----:R-:W2:Y:S01]  /*2a10*/  @P0 LDS.64 R14, [R0] ;  /* 0x00000000000e0984 */ /* 0x001ea20000000a00 */
[----:B------:R-:W-:-:S04]  /*2a20*/  @P1 IMAD R2, R2, 0x8, R3 ;  /* 0x0000000802021824 */ /* 0x000fc800078e0203 */
[----:B------:R-:W3:Y:S04]  /*2a30*/  @P0 LDS.64 R8, [R8] ;  /* 0x0000000008080984 */ /* 0x000ee80000000a00 */
[----:B------:R-:W4:Y:S01]  /*2a40*/  @P1 LDS.64 R2, [R2] ;  /* 0x0000000002021984 */ /* 0x000f220000000a00 */
[----:B--2---:R-:W-:-:S08]  /*2a50*/  @P0 DFMA R4, R4, R14, R26 ;  /* 0x0000000e0404022b */ /* 0x004fd0000000001a */
[----:B---3--:R-:W-:-:S08]  /*2a60*/  @P0 DFMA R26, R10, R8, R4 ;  /* 0x000000080a1a022b */ /* 0x008fd00000000004 */
[----:B----4-:R-:W-:-:S11]  /*2a70*/  @P1 DFMA R26, R12, R2, R26 ;  /* 0x000000020c1a122b */ /* 0x010fd6000000001a */
.L_x_31:
[----:B------:R-:W-:Y:S01]  /*2a80*/  STG.E.64 desc[UR12][R6.64], R26 ;  /* 0x0000001a06007986 */ /* 0x000fe2000c101b0c */
[----:B------:R-:W-:Y:S05]  /*2a90*/  EXIT ;  /* 0x000000000000794d */ /* 0x000fea0003800000 */
.L_x_35:
[----:B------:R-:W-:-:S00]  /*2aa0*/  BRA `(.L_x_35) ;  /* 0xfffffffc00fc7947 */ /* 0x000fc0000383ffff */
[----:B------:R-:W-:-:S00]  /*2ab0*/  NOP ;  /* 0x0000000000007918 */ /* 0x000fc00000000000 */
        /* <DEDUP_REMOVED lines=12> */
.L_x_73:


//--------------------- .text.lambda_25292        --------------------------
	.section	.text.lambda_25292,"ax",@progbits
	.align	128
        .global         lambda_25292
        .type           lambda_25292,@function
        .size           lambda_25292,(.L_x_74 - lambda_25292)
        .other          lambda_25292,@"STO_CUDA_ENTRY STV_DEFAULT"
lambda_25292:
.text.lambda_25292:
[----:B------:R-:W-:Y:S01]  /*0000*/  LDC R1, c[0x0][0x37c] ;  /* 0x0000df00ff017b82 */ /* 0x000fe20000000800 */
[----:B------:R-:W0:Y:S01]  /*0010*/  LDCU.64 UR8, c[0x0][0x3d0] ;  /* 0x00007a00ff0877ac */ /* 0x000e220008000a00 */
[----:B------:R-:W1:Y:S06]  /*0020*/  S2R R3, SR_CTAID.Y ;  /* 0x0000000000037919 */ /* 0x000e6c0000002600 */
[----:B------:R-:W2:Y:S01]  /*0030*/  S2UR UR14, SR_CTAID.X ;  /* 0x00000000000e79c3 */ /* 0x000ea20000002500 */
[----:B------:R-:W3:Y:S01]  /*0040*/  LDCU UR15, c[0x0][0x360] ;  /* 0x00006c00ff0f77ac */ /* 0x000ee20008000800 */
[----:B------:R-:W4:Y:S01]  /*0050*/  S2R R5, SR_TID.X ;  /* 0x0000000000057919 */ /* 0x000f220000002100 */
[----:B------:R-:W5:Y:S01]  /*0060*/  LDCU UR6, c[0x0][0x364] ;  /* 0x00006c80ff0677ac */ /* 0x000f620008000800 */
[----:B------:R-:W4:Y:S01]  /*0070*/  S2R R0, SR_CTAID.X ;  /* 0x0000000000007919 */ /* 0x000f220000002500 */
[----:B------:R-:W1:Y:S01]  /*0080*/  LDCU.64 UR12, c[0x0][0x358] ;  /* 0x00006b00ff0c77ac */ /* 0x000e620008000a00 */
[----:B------:R-:W1:Y:S01]  /*0090*/  S2R R2, SR_TID.Y ;  /* 0x0000000000027919 */ /* 0x000e620000002200 */
[----:B0-----:R-:W-:-:S02]  /*00a0*/  ULEA.HI UR4, UR9, UR9, URZ, 0x1 ;  /* 0x0000000909047291 */ /* 0x001fc4000f8f08ff */
[----:B------:R-:W-:Y:S02]  /*00b0*/  ULEA.HI UR7, UR8, UR8, URZ, 0x1 ;  /* 0x0000000808077291 */ /* 0x000fe4000f8f08ff */
[----:B------:R-:W-:Y:S02]  /*00c0*/  ULOP3.LUT UR11, UR4, 0xfffffffe, URZ, 0xc0, !UPT ;  /* 0xfffffffe040b7892 */ /* 0x000fe4000f8ec0ff */
[----:B------:R-:W-:Y:S02]  /*00d0*/  ULOP3.LUT UR17, UR7, 0xfffffffe, URZ, 0xc0, !UPT ;  /* 0xfffffffe07117892 */ /* 0x000fe4000f8ec0ff */
[----:B-----5:R-:W-:Y:S02]  /*00e0*/  UIADD3 UR16, UPT, UPT, UR11, UR6, URZ ;  /* 0x000000060b107290 */ /* 0x020fe4000fffe0ff */
[----:B------:R-:W-:Y:S02]  /*00f0*/  USHF.R.S32.HI UR4, URZ, 0x1, UR4 ;  /* 0x00000001ff047899 */ /* 0x000fe40008011404 */
[----:B------:R-:W-:-:S02]  /*0100*/  UISETP.GE.AND UP0, UPT, UR16, 0x1, UPT ;  /* 0x000000011000788c */ /* 0x000fc4000bf06270 */
[----:B------:R-:W-:Y:S02]  /*0110*/  USHF.R.S32.HI UR7, URZ, 0x1, UR7 ;  /* 0x00000001ff077899 */ /* 0x000fe40008011407 */
[----:B---3--:R-:W-:Y:S02]  /*0120*/  UIADD3 UR18, UPT, UPT, UR17, UR15, URZ ;  /* 0x0000000f11127290 */ /* 0x008fe4000fffe0ff */
[----:B----4-:R-:W-:Y:S02]  /*0130*/  IMAD R0, R0, UR15, R5 ;  /* 0x0000000f00007c24 */ /* 0x010fe4000f8e0205 */
[----:B-1----:R-:W-:Y:S01]  /*0140*/  IMAD R3, R3, UR6, R2 ;  /* 0x0000000603037c24 */ /* 0x002fe2000f8e0202 */
        /* <DEDUP_REMOVED lines=58> */
[----:B------:R-:W-:Y:S01]  /*04f0*/  BSSY.RECONVERGENT B0, `(.L_x_39) ;  /* 0x000001c000007945 */ /* 0x000fe20003800200 */
[C---:B------:R-:W-:Y:S01]  /*0500*/  VIADD R9, R13.reuse, UR15 ;  /* 0x0000000f0d097c36 */ /* 0x040fe20008000000 */
[----:B------:R-:W-:Y:S01]  /*0510*/  ISETP.GE.U32.OR P4, PT, R2, UR16, P1 ;  /* 0x0000001002007c0c */ /* 0x000fe20008f86470 */
[----:B------:R-:W-:Y:S01]  /*0520*/  UIADD3 UR4, UPT, UPT, UR19, UR15, URZ ;  /* 0x0000000f13047290 */ /* 0x000fe2000fffe0ff */
[----:B------:R-:W-:-:S02]  /*0530*/  ISETP.GE.AND P2, PT, R13, UR18, PT ;  /* 0x000000120d007c0c */ /* 0x000fc4000bf46270 */
[----:B------:R-:W-:Y:S02]  /*0540*/  ISETP.GE.AND P5, PT, R9, UR18, PT ;  /* 0x0000001209007c0c */ /* 0x000fe4000bfa6270 */
[C---:B------:R-:W-:Y:S02]  /*0550*/  ISETP.GE.U32.OR P1, PT, R2.reuse, UR16, P2 ;  /* 0x0000001002007c0c */ /* 0x040fe40009726470 */
[----:B------:R-:W-:Y:S02]  /*0560*/  ISETP.GE.U32.OR P2, PT, R2, UR16, P5 ;  /* 0x0000001002007c0c */ /* 0x000fe4000af46470 */
[----:B0-----:R-:W-:Y:S01]  /*0570*/  @!P3 LEA R15, R15, R8, 0x18 ;  /* 0x000000080f0fb211 */ /* 0x001fe200078ec0ff */
[----:B------:R-:W-:-:S04]  /*0580*/  @!P3 IMAD.IADD R8, R6, 0x1, R5 ;  /* 0x000000010608b824 */ /* 0x000fc800078e0205 */
[----:B------:R-:W-:-:S05]  /*0590*/  @!P3 IMAD R15, R8, 0x8, R15 ;  /* 0x00000008080fb824 */ /* 0x000fca00078e020f */
[----:B--2---:R0:W-:Y:S01]  /*05a0*/  @!P3 STS.64 [R15], R10 ;  /* 0x0000000a0f00b388 */ /* 0x0041e20000000a00 */
[----:B------:R-:W-:Y:S05]  /*05b0*/  @P4 BRA `(.L_x_40) ;  /* 0x00000000003c4947 */ /* 0x000fea0003800000 */
        /* <DEDUP_REMOVED lines=15> */
.L_x_40:
[----:B------:R-:W-:Y:S05]  /*06b0*/  BSYNC.RECONVERGENT B0 ;  /* 0x0000000000007941 */ /* 0x000fea0003800200 */
.L_x_39:
[----:B------:R-:W-:Y:S04]  /*06c0*/  BSSY.RECONVERGENT B0, `(.L_x_41) ;  /* 0x0000011000007945 */ /* 0x000fe80003800200 */
[----:B------:R-:W-:Y:S05]  /*06d0*/  @P1 BRA `(.L_x_42) ;  /* 0x00000000003c1947 */ /* 0x000fea0003800000 */
[----:B0-----:R-:W-:-:S05]  /*06e0*/  VIADD R15, R7, UR10 ;  /* 0x0000000a070f7c36 */ /* 0x001fca0008000000 */
[----:B------:R-:W-:-:S04]  /*06f0*/  ISETP.GT.AND P1, PT, R15, -0x1, PT ;  /* 0xffffffff0f00780c */ /* 0x000fc80003f24270 */
[----:B------:R-:W-:-:S04]  /*0700*/  ISETP.LT.AND P1, PT, R15, UR20, P1 ;  /* 0x000000140f007c0c */ /* 0x000fc80008f21270 */
[----:B------:R-:W-:-:S13]  /*0710*/  PLOP3.LUT P1, PT, P1, P0, PT, 0x80, 0x8 ;  /* 0x000000000008781c */ /* 0x000fda0000f21070 */
[----:B------:R-:W-:Y:S05]  /*0720*/  @!P1 BRA `(.L_x_42) ;  /* 0x0000000000289947 */ /* 0x000fea0003800000 */
[----:B-1----:R-:W0:Y:S01]  /*0730*/  LDC.64 R10, c[0x0][0x3b8] ;  /* 0x0000ee00ff0a7b82 */ /* 0x002e220000000a00 */
        /* <DEDUP_REMOVED lines=9> */
.L_x_42:
[----:B------:R-:W-:Y:S05]  /*07d0*/  BSYNC.RECONVERGENT B0 ;  /* 0x0000000000007941 */ /* 0x000fea0003800200 */
.L_x_41:
[----:B------:R-:W-:Y:S04]  /*07e0*/  BSSY.RECONVERGENT B0, `(.L_x_43) ;  /* 0x0000011000007945 */ /* 0x000fe80003800200 */
[----:B------:R-:W-:Y:S05]  /*07f0*/  @P2 BRA `(.L_x_44) ;  /* 0x00000000003c2947 */ /* 0x000fea0003800000 */
[----:B--2---:R-:W-:-:S05]  /*0800*/  VIADD R13, R7, UR19 ;  /* 0x00000013070d7c36 */ /* 0x004fca0008000000 */
[----:B------:R-:W-:-:S04]  /*0810*/  ISETP.GT.AND P1, PT, R13, -0x1, PT ;  /* 0xffffffff0d00780c */ /* 0x000fc80003f24270 */
[----:B------:R-:W-:-:S04]  /*0820*/  ISETP.LT.AND P1, PT, R13, UR20, P1 ;  /* 0x000000140d007c0c */ /* 0x000fc80008f21270 */
[----:B------:R-:W-:-:S13]  /*0830*/  PLOP3.LUT P1, PT, P1, P0, PT, 0x80, 0x8 ;  /* 0x000000000008781c */ /* 0x000fda0000f21070 */
[----:B------:R-:W-:Y:S05]  /*0840*/  @!P1 BRA `(.L_x_44) ;  /* 0x0000000000289947 */ /* 0x000fea0003800000 */
[----:B01----:R-:W0:Y:S01]  /*0850*/  LDC.64 R10, c[0x0][0x3b8] ;  /* 0x0000ee00ff0a7b82 */ /* 0x003e220000000a00 */
        /* <DEDUP_REMOVED lines=9> */
.L_x_44:
[----:B------:R-:W-:Y:S05]  /*08f0*/  BSYNC.RECONVERGENT B0 ;  /* 0x0000000000007941 */ /* 0x000fea0003800200 */
.L_x_43:
[----:B------:R-:W-:-:S09]  /*0900*/  UISETP.NE.AND UP0, UPT, UR5, 0x4, UPT ;  /* 0x000000040500788c */ /* 0x000fd2000bf05270 */
[----:B------:R-:W-:Y:S05]  /*0910*/  BRA.U !UP0, `(.L_x_38) ;  /* 0x0000000508687547 */ /* 0x000fea000b800000 */
[----:B0123--:R-:W0:Y:S01]  /*0920*/  LDC R11, c[0x0][0x3a0] ;  /* 0x0000e800ff0b7b82 */ /* 0x00fe220000000800 */
[----:B------:R-:W-:-:S07]  /*0930*/  UMOV UR19, 0x4 ;  /* 0x0000000400137882 */ /* 0x000fce0000000000 */
[----:B------:R-:W1:Y:S02]  /*0940*/  LDC.64 R8, c[0x0][0x3b8] ;  /* 0x0000ee00ff087b82 */ /* 0x000e640000000a00 */
.L_x_53:
[----:B--23--:R-:W-:Y:S01]  /*0950*/  VIADD R19, R5, UR4 ;  /* 0x0000000405137c36 */ /* 0x00cfe20008000000 */
[----:B------:R-:W-:Y:S01]  /*0960*/  UIADD3 UR20, UPT, UPT, UR15, UR4, URZ ;  /* 0x000000040f147290 */ /* 0x000fe2000fffe0ff */
[----:B------:R-:W-:Y:S01]  /*0970*/  BSSY.RECONVERGENT B0, `(.L_x_45) ;  /* 0x000001f000007945 */ /* 0x000fe20003800200 */
[----:B------:R-:W-:Y:S01]  /*0980*/  UIADD3 UR19, UPT, UPT, UR19, 0x4, URZ ;  /* 0x0000000413137890 */ /* 0x000fe2000fffe0ff */
[C---:B------:R-:W-:Y:S01]  /*0990*/  VIADD R21, R19.reuse, UR15 ;  /* 0x0000000f13157c36 */ /* 0x040fe20008000000 */
[----:B------:R-:W-:Y:S01]  /*09a0*/  ISETP.GE.AND P3, PT, R19, UR18, PT ;  /* 0x0000001213007c0c */ /* 0x000fe2000bf66270 */
[----:B------:R-:W-:Y:S02]  /*09b0*/  UIADD3 UR22, UPT, UPT, UR15, UR20, URZ ;  /* 0x000000140f167290 */ /* 0x000fe4000fffe0ff */
[C---:B0---4-:R-:W-:Y:S01]  /*09c0*/  VIADD R15, R21.reuse, UR15 ;  /* 0x0000000f150f7c36 */ /* 0x051fe20008000000 */
[C---:B------:R-:W-:Y:S01]  /*09d0*/  ISETP.GE.U32.OR P3, PT, R2.reuse, UR16, P3 ;  /* 0x0000001002007c0c */ /* 0x040fe20009f66470 */
[----:B------:R-:W-:Y:S01]  /*09e0*/  UIADD3 UR8, UPT, UPT, UR15, UR22, URZ ;  /* 0x000000160f087290 */ /* 0x000fe2000fffe0ff */
[----:B------:R-:W-:Y:S01]  /*09f0*/  ISETP.GE.AND P4, PT, R21, UR18, PT ;  /* 0x0000001215007c0c */ /* 0x000fe2000bf86270 */
[C---:B------:R-:W-:Y:S01]  /*0a00*/  VIADD R13, R15.reuse, UR15 ;  /* 0x0000000f0f0d7c36 */ /* 0x040fe20008000000 */
[----:B------:R-:W-:Y:S01]  /*0a10*/  ISETP.GE.AND P2, PT, R15, UR18, PT ;  /* 0x000000120f007c0c */ /* 0x000fe2000bf46270 */
[----:B------:R-:W-:Y:S01]  /*0a20*/  UISETP.NE.AND UP0, UPT, UR19, UR5, UPT ;  /* 0x000000051300728c */ /* 0x000fe2000bf05270 */
[----:B------:R-:W-:-:S02]  /*0a30*/  ISETP.GE.U32.OR P4, PT, R2, UR16, P4 ;  /* 0x0000001002007c0c */ /* 0x000fc4000a786470 */
[----:B------:R-:W-:Y:S02]  /*0a40*/  ISETP.GE.AND P1, PT, R13, UR18, PT ;  /* 0x000000120d007c0c */ /* 0x000fe4000bf26270 */
[C---:B------:R-:W-:Y:S02]  /*0a50*/  ISETP.GE.U32.OR P2, PT, R2.reuse, UR16, P2 ;  /* 0x0000001002007c0c */ /* 0x040fe40009746470 */
[----:B------:R-:W-:Y:S01]  /*0a60*/  ISETP.GE.U32.OR P1, PT, R2, UR16, P1 ;  /* 0x0000001002007c0c */ /* 0x000fe20008f26470 */
[----:B------:R-:W-:-:S12]  /*0a70*/  @P3 BRA `(.L_x_46) ;  /* 0x0000000000383947 */ /* 0x000fd80003800000 */
        /* <DEDUP_REMOVED lines=14> */
.L_x_46:
[----:B------:R-:W-:Y:S05]  /*0b60*/  BSYNC.RECONVERGENT B0 ;  /* 0x0000000000007941 */ /* 0x000fea0003800200 */
.L_x_45:
[----:B------:R-:W-:Y:S04]  /*0b70*/  BSSY.RECONVERGENT B0, `(.L_x_47) ;  /* 0x0000010000007945 */ /* 0x000fe80003800200 */
[----:B------:R-:W-:Y:S05]  /*0b80*/  @P4 BRA `(.L_x_48) ;  /* 0x0000000000384947 */ /* 0x000fea0003800000 */
[----:B------:R-:W-:-:S04]  /*0b90*/  IADD3 R10, PT, PT, R7, UR20, RZ ;  /* 0x00000014070a7c10 */ /* 0x000fc8000fffe0ff */
[----:B------:R-:W-:-:S04]  /*0ba0*/  ISETP.GT.AND P3, PT, R10, -0x1, PT ;  /* 0xffffffff0a00780c */ /* 0x000fc80003f64270 */
[----:B0-----:R-:W-:-:S04]  /*0bb0*/  ISETP.LT.AND P3, PT, R10, R11, P3 ;  /* 0x0000000b0a00720c */ /* 0x001fc80001f61270 */
[----:B------:R-:W-:-:S13]  /*0bc0*/  PLOP3.LUT P3, PT, P3, P0, PT, 0x80, 0x8 ;  /* 0x000000000008781c */ /* 0x000fda0001f61070 */
[----:B------:R-:W-:Y:S05]  /*0bd0*/  @!P3 BRA `(.L_x_48) ;  /* 0x000000000024b947 */ /* 0x000fea0003800000 */
[----:B--2---:R-:W-:-:S04]  /*0be0*/  IMAD R17, R4, R11, R10 ;  /* 0x0000000b04117224 */ /* 0x004fc800078e020a */
        /* <DEDUP_REMOVED lines=8> */
.L_x_48:
[----:B------:R-:W-:Y:S05]  /*0c70*/  BSYNC.RECONVERGENT B0 ;  /* 0x0000000000007941 */ /* 0x000fea0003800200 */
.L_x_47:
[----:B------:R-:W-:Y:S04]  /*0c80*/  BSSY.RECONVERGENT B0, `(.L_x_49) ;  /* 0x0000010000007945 */ /* 0x000fe80003800200 */
[----:B------:R-:W-:Y:S05]  /*0c90*/  @P2 BRA `(.L_x_50) ;  /* 0x0000000000382947 */ /* 0x000fea0003800000 */
[----:B------:R-:W-:-:S05]  /*0ca0*/  VIADD R10, R7, UR22 ;  /* 0x00000016070a7c36 */ /* 0x000fca0008000000 */
[----:B------:R-:W-:-:S04]  /*0cb0*/  ISETP.GT.AND P2, PT, R10, -0x1, PT ;  /* 0xffffffff0a00780c */ /* 0x000fc80003f44270 */
[----:B0-----:R-:W-:-:S04]  /*0cc0*/  ISETP.LT.AND P2, PT, R10, R11, P2 ;  /* 0x0000000b0a00720c */ /* 0x001fc80001741270 */
[----:B------:R-:W-:-:S13]  /*0cd0*/  PLOP3.LUT P2, PT, P2, P0, PT, 0x80, 0x8 ;  /* 0x000000000008781c */ /* 0x000fda0001741070 */
[----:B------:R-:W-:Y:S05]  /*0ce0*/  @!P2 BRA `(.L_x_50) ;  /* 0x000000000024a947 */ /* 0x000fea0003800000 */
[----:B--23--:R-:W-:-:S04]  /*0cf0*/  IMAD R17, R4, R11, R10 ;  /* 0x0000000b04117224 */ /* 0x00cfc800078e020a */
        /* <DEDUP_REMOVED lines=8> */
.L_x_50:
[----:B------:R-:W-:Y:S05]  /*0d80*/  BSYNC.RECONVERGENT B0 ;  /* 0x0000000000007941 */ /* 0x000fea0003800200 */
.L_x_49:
[----:B------:R-:W-:Y:S04]  /*0d90*/  BSSY.RECONVERGENT B0, `(.L_x_51) ;  /* 0x0000010000007945 */ /* 0x000fe80003800200 */
[----:B------:R-:W-:Y:S05]  /*0da0*/  @P1 BRA `(.L_x_52) ;  /* 0x0000000000381947 */ /* 0x000fea0003800000 */
[----:B------:R-:W-:-:S05]  /*0db0*/  VIADD R10, R7, UR8 ;  /* 0x00000008070a7c36 */ /* 0x000fca0008000000 */
[----:B------:R-:W-:-:S04]  /*0dc0*/  ISETP.GT.AND P1, PT, R10, -0x1, PT ;  /* 0xffffffff0a00780c */ /* 0x000fc80003f24270 */
[----:B0-----:R-:W-:-:S04]  /*0dd0*/  ISETP.LT.AND P1, PT, R10, R11, P1 ;  /* 0x0000000b0a00720c */ /* 0x001fc80000f21270 */
[----:B------:R-:W-:-:S13]  /*0de0*/  PLOP3.LUT P1, PT, P1, P0, PT, 0x80, 0x8 ;  /* 0x000000000008781c */ /* 0x000fda0000f21070 */
[----:B------:R-:W-:Y:S05]  /*0df0*/  @!P1 BRA `(.L_x_52) ;  /* 0x0000000000249947 */ /* 0x000fea0003800000 */
[----:B----4-:R-:W-:-:S04]  /*0e00*/  IMAD R15, R4, R11, R10 ;  /* 0x0000000b040f7224 */ /* 0x010fc800078e020a */
[----:B-1----:R-:W-:-:S06]  /*0e10*/  IMAD.WIDE R14, R15, 0x8, R8 ;  /* 0x000000080f0e7825 */ /* 0x002fcc00078e0208 */
[----:B------:R-:W4:Y:S01]  /*0e20*/  LDG.E.64 R14, desc[UR12][R14.64] ;  /* 0x0000000c0e0e7981 */ /* 0x000f22000c1e1b00 */
[----:B------:R-:W0:Y:S01]  /*0e30*/  S2UR UR9, SR_CgaCtaId ;  /* 0x00000000000979c3 */ /* 0x000e220000008800 */
[----:B------:R-:W-:Y:S01]  /*0e40*/  UMOV UR4, 0x400 ;  /* 0x0000040000047882 */ /* 0x000fe20000000000 */
[----:B------:R-:W-:Y:S01]  /*0e50*/  IMAD.IADD R13, R6, 0x1, R13 ;  /* 0x00000001060d7824 */ /* 0x000fe200078e020d */
[----:B0-----:R-:W-:-:S06]  /*0e60*/  ULEA UR4, UR9, UR4, 0x18 ;  /* 0x0000000409047291 */ /* 0x001fcc000f8ec0ff */
[----:B------:R-:W-:-:S05]  /*0e70*/  LEA R13, R13, UR4, 0x3 ;  /* 0x000000040d0d7c11 */ /* 0x000fca000f8e18ff */
[----:B----4-:R0:W-:Y:S02]  /*0e80*/  STS.64 [R13], R14 ;  /* 0x0000000e0d007388 */ /* 0x0101e40000000a00 */
.L_x_52:
[----:B------:R-:W-:Y:S05]  /*0e90*/  BSYNC.RECONVERGENT B0 ;  /* 0x0000000000007941 */ /* 0x000fea0003800200 */
.L_x_51:
[----:B------:R-:W-:Y:S01]  /*0ea0*/  UIADD3 UR4, UPT, UPT, UR15, UR8, URZ ;  /* 0x000000080f047290 */ /* 0x000fe2000fffe0ff */
[----:B------:R-:W-:Y:S11]  /*0eb0*/  BRA.U UP0, `(.L_x_53) ;  /* 0xfffffff900a47547 */ /* 0x000ff6000b83ffff */
.L_x_38:
[----:B------:R-:W-:-:S09]  /*0ec0*/  UISETP.NE.AND UP0, UPT, UR21, URZ, UPT ;  /* 0x000000ff1500728c */ /* 0x000fd2000bf05270 */
[----:B------:R-:W-:Y:S05]  /*0ed0*/  BRA.U !UP0, `(.L_x_37) ;  /* 0x00000001086c7547 */ /* 0x000fea000b800000 */
[----:B0-----:R-:W0:Y:S01]  /*0ee0*/  LDC R14, c[0x0][0x3a0] ;  /* 0x0000e800ff0e7b82 */ /* 0x001e220000000800 */
[----:B------:R-:W-:-:S07]  /*0ef0*/  UMOV UR5, URZ ;  /* 0x000000ff00057c82 */ /* 0x000fce0008000000 */
[----:B-1-3--:R-:W1:Y:S02]  /*0f00*/  LDC.64 R8, c[0x0][0x3b8] ;  /* 0x0000ee00ff087b82 */ /* 0x00ae640000000a00 */
.L_x_56:
[----:B--2---:R-:W-:Y:S01]  /*0f10*/  VIADD R13, R5, UR4 ;  /* 0x00000004050d7c36 */ /* 0x004fe20008000000 */
[----:B------:R-:W-:Y:S01]  /*0f20*/  UIADD3 UR5, UPT, UPT, UR5, 0x1, URZ ;  /* 0x0000000105057890 */ /* 0x000fe2000fffe0ff */
[----:B------:R-:W-:Y:S03]  /*0f30*/  BSSY.RECONVERGENT B0, `(.L_x_54) ;  /* 0x0000013000007945 */ /* 0x000fe60003800200 */
[----:B------:R-:W-:Y:S01]  /*0f40*/  ISETP.GE.AND P1, PT, R13, UR18, PT ;  /* 0x000000120d007c0c */ /* 0x000fe2000bf26270 */
[----:B------:R-:W-:-:S03]  /*0f50*/  UISETP.NE.AND UP0, UPT, UR5, UR21, UPT ;  /* 0x000000150500728c */ /* 0x000fc6000bf05270 */
[----:B------:R-:W-:-:S13]  /*0f60*/  ISETP.GE.U32.OR P1, PT, R2, UR16, P1 ;  /* 0x0000001002007c0c */ /* 0x000fda0008f26470 */
[----:B------:R-:W-:Y:S05]  /*0f70*/  @P1 BRA `(.L_x_55) ;  /* 0x0000000000381947 */ /* 0x000fea0003800000 */
        /* <DEDUP_REMOVED lines=14> */
.L_x_55:
[----:B------:R-:W-:Y:S05]  /*1060*/  BSYNC.RECONVERGENT B0 ;  /* 0x0000000000007941 */ /* 0x000fea0003800200 */
.L_x_54:
[----:B------:R-:W-:Y:S01]  /*1070*/  UIADD3 UR4, UPT, UPT, UR15, UR4, URZ ;  /* 0x000000040f047290 */ /* 0x000fe2000fffe0ff */
[----:B------:R-:W-:Y:S11]  /*1080*/  BRA.U UP0, `(.L_x_56) ;  /* 0xfffffffd00a07547 */ /* 0x000ff6000b83ffff */
.L_x_37:
[----:B------:R-:W5:Y:S02]  /*1090*/  LDCU UR4, c[0x0][0x3d4] ;  /* 0x00007a80ff0477ac */ /* 0x000f640008000800 */
[----:B-----5:R-:W-:-:S09]  /*10a0*/  UISETP.GE.AND UP0, UPT, UR4, 0x2, UPT ;  /* 0x000000020400788c */ /* 0x020fd2000bf06270 */
[----:B------:R-:W-:Y:S05]  /*10b0*/  BRA.U !UP0, `(.L_x_36) ;  /* 0x0000001108307547 */ /* 0x000fea000b800000 */
[----:B------:R-:W5:Y:S01]  /*10c0*/  I2F.U32.RP R2, UR15 ;  /* 0x0000000f00027d06 */ /* 0x000f620008209000 */
[----:B------:R-:W0:Y:S01]  /*10d0*/  LDCU UR4, c[0x0][0x3d0] ;  /* 0x00007a00ff0477ac */ /* 0x000e220008000800 */
[----:B------:R-:W-:Y:S02]  /*10e0*/  UISETP.LT.AND UP1, UPT, URZ, UR17, UPT ;  /* 0x00000011ff00728c */ /* 0x000fe4000bf21270 */
[----:B------:R-:W-:Y:S02]  /*10f0*/  UISETP.NE.U32.AND UP3, UPT, UR15, URZ, UPT ;  /* 0x000000ff0f00728c */ /* 0x000fe4000bf65070 */
[----:B------:R-:W-:Y:S02]  /*1100*/  USEL UR10, URZ, UR17, !UP1 ;  /* 0x00000011ff0a7287 */ /* 0x000fe4000c800000 */
[----:B------:R-:W-:Y:S02]  /*1110*/  UIMAD UR20, UR15, UR14, UR15 ;  /* 0x0000000e0f1472a4 */ /* 0x000fe4000f8e020f */
[----:B------:R-:W-:Y:S01]  /*1120*/  UIADD3 UR8, UPT, UPT, UR10, -0x1, URZ ;  /* 0xffffffff0a087890 */ /* 0x000fe2000fffe0ff */
[----:B-----5:R-:W5:Y:S01]  /*1130*/  MUFU.RCP R2, R2 ;  /* 0x0000000200027308 */ /* 0x020f620000001000 */
[----:B------:R-:W-:-:S02]  /*1140*/  UIADD3 UR19, UPT, UPT, UR14, 0x2, URZ ;  /* 0x000000020e137890 */ /* 0x000fc4000fffe0ff */
[----:B0-----:R-:W-:-:S03]  /*1150*/  UISETP.GT.AND UP0, UPT, UR4, 0x1, UPT ;  /* 0x000000010400788c */ /* 0x001fc6000bf04270 */
[----:B------:R-:W-:-:S08]  /*1160*/  UMOV UR4, URZ ;  /* 0x000000ff00047c82 */ /* 0x000fd00008000000 */
[----:B------:R-:W-:Y:S01]  /*1170*/  @!UP0 UIADD3 UR8, UPT, UPT, UR10, URZ, URZ ;  /* 0x000000ff0a088290 */ /* 0x000fe2000fffe0ff */
[----:B-----5:R-:W-:Y:S01]  /*1180*/  VIADD R4, R2, 0xffffffe ;  /* 0x0ffffffe02047836 */ /* 0x020fe20000000000 */
[----:B------:R-:W-:Y:S01]  /*1190*/  USEL UR10, URZ, 0x1, !UP0 ;  /* 0x00000001ff0a7887 */ /* 0x000fe2000c000000 */
[----:B------:R-:W0:Y:S04]  /*11a0*/  LDC R2, c[0x0][0x360] ;  /* 0x0000d800ff027b82 */ /* 0x000e280000000800 */
[----:B------:R-:W5:Y:S02]  /*11b0*/  F2I.FTZ.U32.TRUNC.NTZ R4, R4 ;  /* 0x0000000400047305 */ /* 0x000f64000021f000 */
[----:B-----5:R-:W-:Y:S01]  /*11c0*/  R2UR UR5, R4 ;  /* 0x00000000040572ca */ /* 0x020fe200000e0000 */
[----:B------:R-:W-:-:S02]  /*11d0*/  IMAD.U32 R4, RZ, RZ, UR20 ;  /* 0x00000014ff047e24 */ /* 0x000fc4000f8e00ff */
[----:B0-----:R-:W-:-:S04]  /*11e0*/  IMAD R7, R2, UR19, R5 ;  /* 0x0000001302077c24 */ /* 0x001fc8000f8e0205 */
[----:B------:R-:W-:-:S06]  /*11f0*/  VIADD R7, R7, -UR7 ;  /* 0x8000000707077c36 */ /* 0x000fcc0008000000 */
[----:B------:R-:W-:-:S04]  /*1200*/  UIADD3 UR9, UPT, UPT, URZ, -UR5, URZ ;  /* 0x80000005ff097290 */ /* 0x000fc8000fffe0ff */
[----:B------:R-:W-:-:S04]  /*1210*/  UIMAD UR9, UR9, UR15, URZ ;  /* 0x0000000f090972a4 */ /* 0x000fc8000f8e02ff */
[----:B------:R-:W-:-:S04]  /*1220*/  UIMAD.WIDE.U32 UR4, UR5, UR9, UR4 ;  /* 0x00000009050472a5 */ /* 0x000fc8000f8e0004 */
[----:B------:R-:W-:-:S03]  /*1230*/  UIMAD.WIDE.U32 UR4, UR5, UR8, URZ ;  /* 0x00000008050472a5 */ /* 0x000fc6000f8e00ff */
[----:B------:R-:W0:Y:S01]  /*1240*/  S2UR UR9, SR_CgaCtaId ;  /* 0x00000000000979c3 */ /* 0x000e220000008800 */
[----:B------:R-:W-:-:S04]  /*1250*/  UIADD3 UR4, UPT, UPT, -UR5, URZ, URZ ;  /* 0x000000ff05047290 */ /* 0x000fc8000fffe1ff */
[----:B------:R-:W-:-:S03]  /*1260*/  UIMAD UR8, UR15, UR4, UR8 ;  /* 0x000000040f0872a4 */ /* 0x000fc6000f8e0208 */
[----:B------:R-:W-:Y:S01]  /*1270*/  UMOV UR4, 0x400 ;  /* 0x0000040000047882 */ /* 0x000fe20000000000 */
[----:B------:R-:W-:-:S11]  /*1280*/  UISETP.GE.U32.AND UP1, UPT, UR8, UR15, UPT ;  /* 0x0000000f0800728c */ /* 0x000fd6000bf26070 */
[----:B------:R-:W-:Y:S02]  /*1290*/  @UP1 UIADD3 UR8, UPT, UPT, UR8, -UR15, URZ ;  /* 0x8000000f08081290 */ /* 0x000fe4000fffe0ff */
[----:B------:R-:W-:Y:S02]  /*12a0*/  @UP1 UIADD3 UR5, UPT, UPT, UR5, 0x1, URZ ;  /* 0x0000000105051890 */ /* 0x000fe4000fffe0ff */
[----:B------:R-:W-:Y:S02]  /*12b0*/  UISETP.GE.U32.AND UP2, UPT, UR8, UR15, UPT ;  /* 0x0000000f0800728c */ /* 0x000fe4000bf46070 */
[----:B------:R-:W-:Y:S02]  /*12c0*/  UIADD3 UR8, UPT, UPT, UR14, 0x3, URZ ;  /* 0x000000030e087890 */ /* 0x000fe4000fffe0ff */
[----:B0-----:R-:W-:-:S04]  /*12d0*/  ULEA UR4, UR9, UR4, 0x18 ;  /* 0x0000000409047291 */ /* 0x001fc8000f8ec0ff */
[----:B-1-3--:R-:W-:Y:S01]  /*12e0*/  IMAD R9, R2, UR8, R5 ;  /* 0x0000000802097c24 */ /* 0x00afe2000f8e0205 */
[----:B------:R-:W-:Y:S01]  /*12f0*/  IADD3 R5, PT, PT, R5, -UR7, R4 ;  /* 0x8000000705057c10 */ /* 0x000fe2000fffe004 */
[----:B------:R-:W-:Y:S02]  /*1300*/  ULEA UR21, UR15, UR4, 0x3 ;  /* 0x000000040f157291 */ /* 0x000fe4000f8e18ff */
[----:B------:R-:W-:Y:S01]  /*1310*/  @UP2 UIADD3 UR5, UPT, UPT, UR5, 0x1, URZ ;  /* 0x0000000105052890 */ /* 0x000fe2000fffe0ff */
[----:B------:R-:W-:Y:S01]  /*1320*/  VIADD R9, R9, -UR7 ;  /* 0x8000000709097c36 */ /* 0x000fe20008000000 */
[----:B------:R-:W-:Y:S02]  /*1330*/  @!UP3 ULOP3.LUT UR5, URZ, UR15, URZ, 0x33, !UPT ;  /* 0x0000000fff05b292 */ /* 0x000fe4000f8e33ff */
[----:B------:R-:W-:Y:S02]  /*1340*/  ULEA UR22, UR15, UR4, 0x4 ;  /* 0x000000040f167291 */ /* 0x000fe4000f8e20ff */
[----:B------:R-:W-:-:S02]  /*1350*/  UIADD3 UR10, UPT, UPT, UR10, UR5, URZ ;  /* 0x000000050a0a7290 */ /* 0x000fc4000fffe0ff */
[----:B------:R-:W-:Y:S01]  /*1360*/  UIMAD UR8, UR15, 0x18, UR4 ;  /* 0x000000180f0878a4 */ /* 0x000fe2000f8e0204 */
[----:B------:R-:W-:-:S11]  /*1370*/  UMOV UR5, UR6 ;  /* 0x0000000600057c82 */ /* 0x000fd60008000000 */
.L_x_65:
[----:B------:R-:W-:Y:S01]  /*1380*/  UISETP.GE.AND UP1, UPT, UR18, 0x1, UPT ;  /* 0x000000011200788c */ /* 0x000fe2000bf26270 */
[----:B------:R-:W-:Y:S01]  /*1390*/  UMOV UR4, UR5 ;  /* 0x0000000500047c82 */ /* 0x000fe20008000000 */
[----:B------:R-:W-:Y:S02]  /*13a0*/  UIADD3 UR5, UPT, UPT, UR6, UR5, URZ ;  /* 0x0000000506057290 */ /* 0x000fe4000fffe0ff */
[----:B------:R-:W-:-:S05]  /*13b0*/  UISETP.GE.AND UP0, UPT, UR4, UR11, UPT ;  /* 0x0000000b0400728c */ /* 0x000fca000bf06270 */
[----:B01----:R-:W-:Y:S06]  /*13c0*/  BRA.U !UP1, `(.L_x_57) ;  /* 0x0000000d09687547 */ /* 0x003fec000b800000 */
[----:B------:R-:W0:Y:S01]  /*13d0*/  LDCU UR9, c[0x0][0x3d4] ;  /* 0x00007a80ff0977ac */ /* 0x000e220008000800 */
[----:B------:R-:W1:Y:S01]  /*13e0*/  S2R R6, SR_TID.Y ;  /* 0x0000000000067919 */ /* 0x000e620000002200 */
[----:B------:R-:W3:Y:S01]  /*13f0*/  LDCU UR19, c[0x0][0x3a4] ;  /* 0x00007480ff1377ac */ /* 0x000ee20008000800 */
[----:B------:R-:W-:Y:S02]  /*1400*/  UISETP.GE.U32.AND UP1, UPT, UR10, 0x3, UPT ;  /* 0x000000030a00788c */ /* 0x000fe4000bf26070 */
[----:B0-----:R-:W-:-:S04]  /*1410*/  ULEA.HI UR9, UR9, UR9, URZ, 0x1 ;  /* 0x0000000909097291 */ /* 0x001fc8000f8f08ff */
[----:B------:R-:W-:-:S06]  /*1420*/  USHF.R.S32.HI UR9, URZ, 0x1, UR9 ;  /* 0x00000001ff097899 */ /* 0x000fcc0008011409 */
[----:B------:R-:W-:-:S04]  /*1430*/  VIADD R4, R3, -UR9 ;  /* 0x8000000903047c36 */ /* 0x000fc80008000000 */
[----:B------:R-:W-:Y:S02]  /*1440*/  VIADD R4, R4, UR4 ;  /* 0x0000000404047c36 */ /* 0x000fe40008000000 */
[----:B-1----:R-:W-:Y:S01]  /*1450*/  VIADD R6, R6, UR4 ;  /* 0x0000000406067c36 */ /* 0x002fe20008000000 */
[----:B------:R-:W-:Y:S02]  /*1460*/  UMOV UR4, URZ ;  /* 0x000000ff00047c82 */ /* 0x000fe40008000000 */
[----:B---3--:R-:W-:Y:S01]  /*1470*/  ISETP.GE.AND P0, PT, R4, UR19, PT ;  /* 0x0000001304007c0c */ /* 0x008fe2000bf06270 */
[----:B------:R-:W-:-:S03]  /*1480*/  IMAD R8, R6, UR18, RZ ;  /* 0x0000001206087c24 */ /* 0x000fc6000f8e02ff */
[----:B------:R-:W-:Y:S01]  /*1490*/  ISETP.GT.AND P0, PT, R4, -0x1, !P0 ;  /* 0xffffffff0400780c */ /* 0x000fe20004704270 */
[----:B------:R-:W-:-:S12]  /*14a0*/  BRA.U !UP1, `(.L_x_58) ;  /* 0x0000000909007547 */ /* 0x000fd8000b800000 */
[----:B------:R-:W0:Y:S01]  /*14b0*/  S2R R29, SR_TID.X ;  /* 0x00000000001d7919 */ /* 0x000e220000002100 */
[----:B------:R-:W1:Y:S01]  /*14c0*/  LDCU UR4, c[0x0][0x3a0] ;  /* 0x00007400ff0477ac */ /* 0x000e620008000800 */
[----:B--2---:R-:W-:Y:S01]  /*14d0*/  VIADD R19, R0, -UR7 ;  /* 0x8000000700137c36 */ /* 0x004fe20008000000 */
[----:B------:R-:W-:-:S04]  /*14e0*/  UIADD3 UR9, UPT, UPT, UR11, UR6, URZ ;  /* 0x000000060b097290 */ /* 0x000fc8000fffe0ff */
[C---:B------:R-:W-:Y:S01]  /*14f0*/  ISETP.GT.AND P1, PT, R19.reuse, -0x1, PT ;  /* 0xffffffff1300780c */ /* 0x040fe20003f24270 */
[----:B------:R-:W2:Y:S01]  /*1500*/  LDCU UR19, c[0x0][0x3a0] ;  /* 0x00007400ff1377ac */ /* 0x000ea20008000800 */
[----:B------:R-:W-:Y:S02]  /*1510*/  ISETP.GE.AND P6, PT, R6, UR9, PT ;  /* 0x0000000906007c0c */ /* 0x000fe4000bfc6270 */
[----:B-1----:R-:W-:Y:S01]  /*1520*/  ISETP.LT.AND P2, PT, R19, UR4, P1 ;  /* 0x0000000413007c0c */ /* 0x002fe20008f41270 */
[----:B------:R-:W-:Y:S01]  /*1530*/  IMAD R21, R4, UR4, R19 ;  /* 0x0000000404157c24 */ /* 0x000fe2000f8e0213 */
[----:B0-----:R-:W-:-:S04]  /*1540*/  ISETP.GE.OR P1, PT, R29, UR18, P6 ;  /* 0x000000121d007c0c */ /* 0x001fc8000b726670 */
[----:B------:R-:W-:-:S13]  /*1550*/  PLOP3.LUT P1, PT, P1, P2, P0, 0xf7, 0x0 ;  /* 0x000000000000781c */ /* 0x000fda0000f25e07 */
[----:B------:R-:W0:Y:S02]  /*1560*/  @!P1 LDC.64 R22, c[0x0][0x3b8] ;  /* 0x0000ee00ff169b82 */ /* 0x000e240000000a00 */
[----:B0-----:R-:W-:-:S06]  /*1570*/  @!P1 IMAD.WIDE R22, R21, 0x8, R22 ;  /* 0x0000000815169825 */ /* 0x001fcc00078e0216 */
[----:B------:R-:W3:Y:S01]  /*1580*/  @!P1 LDG.E.64 R22, desc[UR12][R22.64] ;  /* 0x0000000c16169981 */ /* 0x000ee2000c1e1b00 */
[----:B------:R-:W-:Y:S01]  /*1590*/  IADD3 R10, PT, PT, R29, UR15, RZ ;  /* 0x0000000f1d0a7c10 */ /* 0x000fe2000fffe0ff */
[--C-:B------:R-:W-:Y:S01]  /*15a0*/  IMAD R25, R2, 0x2, R29.reuse ;  /* 0x0000000202197824 */ /* 0x100fe200078e021d */
[C---:B------:R-:W-:Y:S01]  /*15b0*/  ISETP.GT.AND P5, PT, R5.reuse, -0x1, PT ;  /* 0xffffffff0500780c */ /* 0x040fe20003fa4270 */
[----:B------:R-:W0:Y:S01]  /*15c0*/  @!P1 S2R R18, SR_CgaCtaId ;  /* 0x0000000000129919 */ /* 0x000e220000008800 */
[----:B------:R-:W-:Y:S01]  /*15d0*/  ISETP.GE.OR P4, PT, R10, UR18, P6 ;  /* 0x000000120a007c0c */ /* 0x000fe2000b786670 */
[----:B------:R-:W-:Y:S01]  /*15e0*/  IMAD R27, R2, 0x3, R29 ;  /* 0x00000003021b7824 */ /* 0x000fe200078e021d */
[----:B------:R-:W-:Y:S01]  /*15f0*/  ISETP.LT.AND P5, PT, R5, UR4, P5 ;  /* 0x0000000405007c0c */ /* 0x000fe2000afa1270 */
[----:B------:R-:W-:Y:S01]  /*1600*/  USHF.L.U32 UR9, UR18, 0x3, URZ ;  /* 0x0000000312097899 */ /* 0x000fe200080006ff */
[----:B------:R-:W-:Y:S01]  /*1610*/  ISETP.GT.AND P3, PT, R7, -0x1, PT ;  /* 0xffffffff0700780c */ /* 0x000fe20003f64270 */
[----:B----4-:R-:W-:Y:S01]  /*1620*/  IMAD.SHL.U32 R17, R29, 0x8, RZ ;  /* 0x000000081d117824 */ /* 0x010fe200078e00ff */
[----:B------:R-:W-:-:S02]  /*1630*/  PLOP3.LUT P4, PT, P4, P5, P0, 0xf7, 0x0 ;  /* 0x000000000000781c */ /* 0x000fc4000278be07 */
[----:B------:R-:W-:Y:S01]  /*1640*/  ISETP.LT.AND P3, PT, R7, UR4, P3 ;  /* 0x0000000407007c0c */ /* 0x000fe20009f61270 */
[----:B------:R-:W-:Y:S01]  /*1650*/  IMAD R17, R6, UR9, R17 ;  /* 0x0000000906117c24 */ /* 0x000fe2000f8e0211 */
[----:B------:R-:W-:Y:S02]  /*1660*/  ISETP.GE.OR P5, PT, R25, UR18, P6 ;  /* 0x0000001219007c0c */ /* 0x000fe4000b7a6670 */
[C---:B------:R-:W-:Y:S02]  /*1670*/  ISETP.GT.AND P2, PT, R9.reuse, -0x1, PT ;  /* 0xffffffff0900780c */ /* 0x040fe40003f44270 */
[----:B------:R-:W-:Y:S02]  /*1680*/  PLOP3.LUT P3, PT, P5, P3, P0, 0xf7, 0x0 ;  /* 0x000000000000781c */ /* 0x000fe40002f67e07 */
[----:B------:R-:W-:Y:S02]  /*1690*/  ISETP.LT.AND P2, PT, R9, UR4, P2 ;  /* 0x0000000409007c0c */ /* 0x000fe40009741270 */
[----:B------:R-:W-:Y:S01]  /*16a0*/  ISETP.GE.OR P5, PT, R27, UR18, P6 ;  /* 0x000000121b007c0c */ /* 0x000fe2000b7a6670 */
[----:B------:R-:W1:Y:S01]  /*16b0*/  @!P4 LDC.64 R14, c[0x0][0x3b8] ;  /* 0x0000ee00ff0ecb82 */ /* 0x000e620000000a00 */
[----:B------:R-:W-:-:S02]  /*16c0*/  @!P1 MOV R16, 0x400 ;  /* 0x0000040000109802 */ /* 0x000fc40000000f00 */
[----:B------:R-:W-:-:S05]  /*16d0*/  PLOP3.LUT P2, PT, P5, P2, P0, 0xf7, 0x0 ;  /* 0x000000000000781c */ /* 0x000fca0002f45e07 */
[----:B------:R-:W4:Y:S01]  /*16e0*/  @!P3 LDC.64 R10, c[0x0][0x3b8] ;  /* 0x0000ee00ff0abb82 */ /* 0x000f220000000a00 */
[----:B0-----:R-:W-:Y:S01]  /*16f0*/  @!P1 LEA R16, R18, R16, 0x18 ;  /* 0x0000001012109211 */ /* 0x001fe200078ec0ff */
[----:B--2---:R-:W-:-:S06]  /*1700*/  IMAD R18, R4, UR19, R7 ;  /* 0x0000001304127c24 */ /* 0x004fcc000f8e0207 */
[----:B------:R-:W0:Y:S01]  /*1710*/  @!P2 LDC.64 R12, c[0x0][0x3b8] ;  /* 0x0000ee00ff0cab82 */ /* 0x000e220000000a00 */
[----:B------:R-:W-:Y:S02]  /*1720*/  @!P1 IMAD.IADD R20, R16, 0x1, R17 ;  /* 0x0000000110149824 */ /* 0x000fe400078e0211 */
[----:B------:R-:W-:Y:S02]  /*1730*/  IMAD R16, R4, UR19, R9 ;  /* 0x0000001304107c24 */ /* 0x000fe4000f8e0209 */
[----:B----4-:R-:W-:-:S06]  /*1740*/  @!P3 IMAD.WIDE R10, R18, 0x8, R10 ;  /* 0x00000008120ab825 */ /* 0x010fcc00078e020a */
[----:B------:R-:W2:Y:S01]  /*1750*/  @!P3 LDG.E.64 R10, desc[UR12][R10.64] ;  /* 0x0000000c0a0ab981 */ /* 0x000ea2000c1e1b00 */
[----:B0-----:R-:W-:-:S06]  /*1760*/  @!P2 IMAD.WIDE R12, R16, 0x8, R12 ;  /* 0x00000008100ca825 */ /* 0x001fcc00078e020c */
[----:B------:R-:W4:Y:S04]  /*1770*/  @!P2 LDG.E.64 R12, desc[UR12][R12.64] ;  /* 0x0000000c0c0ca981 */ /* 0x000f28000c1e1b00 */
[----:B---3--:R0:W-:Y:S02]  /*1780*/  @!P1 STS.64 [R20], R22 ;  /* 0x0000001614009388 */ /* 0x0081e40000000a00 */
[----:B0-----:R-:W-:-:S04]  /*1790*/  IMAD R23, R4, UR4, R5 ;  /* 0x0000000404177c24 */ /* 0x001fc8000f8e0205 */
[----:B-1----:R-:W-:-:S06]  /*17a0*/  @!P4 IMAD.WIDE R14, R23, 0x8, R14 ;  /* 0x00000008170ec825 */ /* 0x002fcc00078e020e */
[----:B------:R-:W3:Y:S01]  /*17b0*/  @!P4 LDG.E.64 R14, desc[UR12][R14.64] ;  /* 0x0000000c0e0ec981 */ /* 0x000ee2000c1e1b00 */
[----:B------:R-:W-:-:S04]  /*17c0*/  UIADD3 UR4, UPT, UPT, UR10, 0x1, URZ ;  /* 0x000000010a047890 */ /* 0x000fc8000fffe0ff */
[----:B------:R-:W-:-:S04]  /*17d0*/  ULOP3.LUT UR9, UR4, 0xfffffffc, URZ, 0xc0, !UPT ;  /* 0xfffffffc04097892 */ /* 0x000fc8000f8ec0ff */
[----:B------:R-:W-:-:S04]  /*17e0*/  UIADD3 UR9, UPT, UPT, -UR9, 0x4, URZ ;  /* 0x0000000409097890 */ /* 0x000fc8000fffe1ff */
[----:B------:R-:W-:Y:S02]  /*17f0*/  UISETP.NE.AND UP1, UPT, UR9, URZ, UPT ;  /* 0x000000ff0900728c */ /* 0x000fe4000bf25270 */
[----:B------:R-:W-:-:S04]  /*1800*/  UIADD3 UR4, UPT, UPT, UR15, UR15, UR15 ;  /* 0x0000000f0f047290 */ /* 0x000fc8000fffe00f */
[----:B------:R-:W-:Y:S01]  /*1810*/  UIADD3 UR4, UPT, UPT, UR4, UR15, URZ ;  /* 0x0000000f04047290 */ /* 0x000fe2000fffe0ff */
[----:B---3--:R0:W-:Y:S04]  /*1820*/  @!P4 STS.64 [R17+UR21], R14 ;  /* 0x0000000e1100c988 */ /* 0x0081e80008000a15 */
[----:B--2---:R0:W-:Y:S04]  /*1830*/  @!P3 STS.64 [R17+UR22], R10 ;  /* 0x0000000a1100b988 */ /* 0x0041e80008000a16 */
[----:B----4-:R0:W-:Y:S01]  /*1840*/  @!P2 STS.64 [R17+UR8], R12 ;  /* 0x0000000c1100a988 */ /* 0x0101e20008000a08 */
[----:B------:R-:W-:Y:S05]  /*1850*/  BRA.U !UP1, `(.L_x_58) ;  /* 0x0000000509147547 */ /* 0x000fea000b800000 */
[C---:B0-----:R-:W-:Y:S01]  /*1860*/  IMAD R13, R2.reuse, 0x20, R17 ;  /* 0x00000020020d7824 */ /* 0x041fe200078e0211 */
[----:B------:R-:W0:Y:S01]  /*1870*/  LDCU UR19, c[0x0][0x3a0] ;  /* 0x00007400ff1377ac */ /* 0x000e220008000800 */
[----:B------:R-:W-:Y:S02]  /*1880*/  VIADD R17, R29, UR15 ;  /* 0x0000000f1d117c36 */ /* 0x000fe40008000000 */
[C---:B------:R-:W-:Y:S02]  /*1890*/  IMAD R15, R2.reuse, 0x4, R18 ;  /* 0x00000004020f7824 */ /* 0x040fe400078e0212 */
[C---:B------:R-:W-:Y:S01]  /*18a0*/  IMAD R11, R2.reuse, 0x4, R16 ;  /* 0x00000004020b7824 */ /* 0x040fe200078e0210 */
[C---:B------:R-:W-:Y:S01]  /*18b0*/  LEA R22, R2.reuse, R17, 0x2 ;  /* 0x0000001102167211 */ /* 0x040fe200078e10ff */
[C---:B------:R-:W-:Y:S02]  /*18c0*/  IMAD R23, R2.reuse, 0x4, R23 ;  /* 0x0000000402177824 */ /* 0x040fe400078e0217 */
[----:B------:R-:W-:-:S02]  /*18d0*/  IMAD R20, R2, 0x4, R19 ;  /* 0x0000000402147824 */ /* 0x000fc400078e0213 */
[C---:B------:R-:W-:Y:S02]  /*18e0*/  IMAD R21, R2.reuse, 0x4, R21 ;  /* 0x0000000402157824 */ /* 0x040fe400078e0215 */
[C---:B------:R-:W-:Y:S02]  /*18f0*/  IMAD R25, R2.reuse, 0x4, R25 ;  /* 0x0000000402197824 */ /* 0x040fe400078e0219 */
[C---:B------:R-:W-:Y:S02]  /*1900*/  IMAD R27, R2.reuse, 0x4, R27 ;  /* 0x00000004021b7824 */ /* 0x040fe400078e021b */
[C---:B------:R-:W-:Y:S02]  /*1910*/  IMAD R29, R2.reuse, 0x4, R29 ;  /* 0x00000004021d7824 */ /* 0x040fe400078e021d */
[C---:B------:R-:W-:Y:S02]  /*1920*/  IMAD R10, R2.reuse, 0x4, R7 ;  /* 0x00000004020a7824 */ /* 0x040fe400078e0207 */
[----:B------:R-:W-:-:S02]  /*1930*/  IMAD R12, R2, 0x4, R9 ;  /* 0x00000004020c7824 */ /* 0x000fc400078e0209 */
[----:B0-----:R-:W-:-:S07]  /*1940*/  IMAD R14, R2, 0x4, R5 ;  /* 0x00000004020e7824 */ /* 0x001fce00078e0205 */
.L_x_59:
[C---:B------:R-:W-:Y:S02]  /*1950*/  ISETP.GT.AND P1, PT, R20.reuse, -0x1, PT ;  /* 0xffffffff1400780c */ /* 0x040fe40003f24270 */
[----:B------:R-:W-:Y:S02]  /*1960*/  ISETP.GE.OR P2, PT, R29, UR18, P6 ;  /* 0x000000121d007c0c */ /* 0x000fe4000b746670 */
[----:B------:R-:W-:-:S04]  /*1970*/  ISETP.LT.AND P1, PT, R20, UR19, P1 ;  /* 0x0000001314007c0c */ /* 0x000fc80008f21270 */
[----:B------:R-:W-:-:S13]  /*1980*/  PLOP3.LUT P3, PT, P2, P1, P0, 0xf7, 0x0 ;  /* 0x000000000000781c */ /* 0x000fda0001763e07 */
[----:B------:R-:W0:Y:S01]  /*1990*/  @!P3 LDC.64 R16, c[0x0][0x3b8] ;  /* 0x0000ee00ff10bb82 */ /* 0x000e220000000a00 */
[----:B------:R-:W-:Y:S01]  /*19a0*/  ISETP.GT.AND P1, PT, R14, -0x1, PT ;  /* 0xffffffff0e00780c */ /* 0x000fe20003f24270 */
[----:B0-----:R-:W-:Y:S02]  /*19b0*/  @!P3 IMAD.WIDE R18, R21, 0x8, R16 ;  /* 0x000000081512b825 */ /* 0x001fe400078e0210 */
[----:B------:R-:W0:Y:S01]  /*19c0*/  @!P3 S2R R17, SR_CgaCtaId ;  /* 0x000000000011b919 */ /* 0x000e220000008800 */
[----:B------:R-:W-:Y:S02]  /*19d0*/  ISETP.GE.OR P2, PT, R22, UR18, P6 ;  /* 0x0000001216007c0c */ /* 0x000fe4000b746670 */
[----:B------:R-:W-:Y:S01]  /*19e0*/  ISETP.LT.AND P1, PT, R14, UR19, P1 ;  /* 0x000000130e007c0c */ /* 0x000fe20008f21270 */
[----:B------:R-:W2:Y:S01]  /*19f0*/  @!P3 LDG.E.64 R18, desc[UR12][R18.64] ;  /* 0x0000000c1212b981 */ /* 0x000ea2000c1e1b00 */
[----:B------:R-:W-:Y:S02]  /*1a00*/  @!P3 MOV R16, 0x400 ;  /* 0x000004000010b802 */ /* 0x000fe40000000f00 */
[----:B------:R-:W-:-:S02]  /*1a10*/  PLOP3.LUT P1, PT, P2, P1, P0, 0xf7, 0x0 ;  /* 0x000000000000781c */ /* 0x000fc40001723e07 */
[----:B0-----:R-:W-:-:S05]  /*1a20*/  @!P3 LEA R16, R17, R16, 0x18 ;  /* 0x000000101110b211 */ /* 0x001fca00078ec0ff */
[----:B------:R-:W-:-:S06]  /*1a30*/  @!P3 IMAD.IADD R24, R16, 0x1, R13 ;  /* 0x000000011018b824 */ /* 0x000fcc00078e020d */
[----:B------:R-:W0:Y:S02]  /*1a40*/  @!P1 LDC.64 R16, c[0x0][0x3b8] ;  /* 0x0000ee00ff109b82 */ /* 0x000e240000000a00 */
[----:B0-----:R-:W-:-:S06]  /*1a50*/  @!P1 IMAD.WIDE R16, R23, 0x8, R16 ;  /* 0x0000000817109825 */ /* 0x001fcc00078e0210 */
[----:B------:R-:W3:Y:S01]  /*1a60*/  @!P1 LDG.E.64 R16, desc[UR12][R16.64] ;  /* 0x0000000c10109981 */ /* 0x000ee2000c1e1b00 */
[----:B------:R-:W-:Y:S02]  /*1a70*/  ISETP.GT.AND P4, PT, R10, -0x1, PT ;  /* 0xffffffff0a00780c */ /* 0x000fe40003f84270 */
[----:B------:R-:W-:Y:S02]  /*1a80*/  ISETP.GT.AND P5, PT, R12, -0x1, PT ;  /* 0xffffffff0c00780c */ /* 0x000fe40003fa4270 */
[----:B------:R-:W-:Y:S02]  /*1a90*/  ISETP.LT.AND P4, PT, R10, UR19, P4 ;  /* 0x000000130a007c0c */ /* 0x000fe4000a781270 */
[----:B------:R-:W-:Y:S02]  /*1aa0*/  ISETP.GE.OR P2, PT, R27, UR18, P6 ;  /* 0x000000121b007c0c */ /* 0x000fe4000b746670 */
[----:B------:R-:W-:-:S04]  /*1ab0*/  ISETP.LT.AND P5, PT, R12, UR19, P5 ;  /* 0x000000130c007c0c */ /* 0x000fc8000afa1270 */
[----:B------:R-:W-:Y:S01]  /*1ac0*/  PLOP3.LUT P2, PT, P2, P5, P0, 0xf7, 0x0 ;  /* 0x000000000000781c */ /* 0x000fe2000174be07 */
[----:B--2---:R0:W-:Y:S01]  /*1ad0*/  @!P3 STS.64 [R24], R18 ;  /* 0x000000121800b388 */ /* 0x0041e20000000a00 */
[----:B------:R-:W-:-:S04]  /*1ae0*/  ISETP.GE.OR P3, PT, R25, UR18, P6 ;  /* 0x0000001219007c0c */ /* 0x000fc8000b766670 */
[----:B------:R-:W-:-:S13]  /*1af0*/  PLOP3.LUT P3, PT, P3, P4, P0, 0xf7, 0x0 ;  /* 0x000000000000781c */ /* 0x000fda0001f69e07 */
[----:B0-----:R-:W0:Y:S01]  /*1b00*/  @!P3 LDC.64 R18, c[0x0][0x3b8] ;  /* 0x0000ee00ff12bb82 */ /* 0x001e220000000a00 */
[----:B---3--:R1:W-:Y:S07]  /*1b10*/  @!P1 STS.64 [R13+UR21], R16 ;  /* 0x000000100d009988 */ /* 0x0083ee0008000a15 */
[----:B-1----:R-:W1:Y:S01]  /*1b20*/  @!P2 LDC.64 R16, c[0x0][0x3b8] ;  /* 0x0000ee00ff10ab82 */ /* 0x002e620000000a00 */
[----:B0-----:R-:W-:-:S06]  /*1b30*/  @!P3 IMAD.WIDE R18, R15, 0x8, R18 ;  /* 0x000000080f12b825 */ /* 0x001fcc00078e0212 */
[----:B------:R-:W2:Y:S01]  /*1b40*/  @!P3 LDG.E.64 R18, desc[UR12][R18.64] ;  /* 0x0000000c1212b981 */ /* 0x000ea2000c1e1b00 */
[----:B-1----:R-:W-:-:S06]  /*1b50*/  @!P2 IMAD.WIDE R16, R11, 0x8, R16 ;  /* 0x000000080b10a825 */ /* 0x002fcc00078e0210 */
[----:B------:R-:W3:Y:S01]  /*1b60*/  @!P2 LDG.E.64 R16, desc[UR12][R16.64] ;  /* 0x0000000c1010a981 */ /* 0x000ee2000c1e1b00 */
[----:B------:R-:W-:-:S04]  /*1b70*/  UIADD3 UR9, UPT, UPT, UR9, 0x4, URZ ;  /* 0x0000000409097890 */ /* 0x000fc8000fffe0ff */
[----:B------:R-:W-:Y:S01]  /*1b80*/  UISETP.NE.AND UP1, UPT, UR9, URZ, UPT ;  /* 0x000000ff0900728c */ /* 0x000fe2000bf25270 */
[C---:B------:R-:W-:Y:S01]  /*1b90*/  IMAD R22, R2.reuse, 0x4, R22 ;  /* 0x0000000402167824 */ /* 0x040fe200078e0216 */
[----:B------:R-:W-:Y:S01]  /*1ba0*/  UIADD3 UR4, UPT, UPT, UR15, UR4, UR15 ;  /* 0x000000040f047290 */ /* 0x000fe2000fffe00f */
[C---:B------:R-:W-:Y:S02]  /*1bb0*/  IMAD R25, R2.reuse, 0x4, R25 ;  /* 0x0000000402197824 */ /* 0x040fe400078e0219 */
[C---:B------:R-:W-:Y:S02]  /*1bc0*/  IMAD R27, R2.reuse, 0x4, R27 ;  /* 0x00000004021b7824 */ /* 0x040fe400078e021b */
[C---:B------:R-:W-:Y:S02]  /*1bd0*/  IMAD R29, R2.reuse, 0x4, R29 ;  /* 0x00000004021d7824 */ /* 0x040fe400078e021d */
[C---:B------:R-:W-:Y:S02]  /*1be0*/  IMAD R10, R2.reuse, 0x4, R10 ;  /* 0x00000004020a7824 */ /* 0x040fe400078e020a */
[----:B------:R-:W-:-:S02]  /*1bf0*/  IMAD R12, R2, 0x4, R12 ;  /* 0x00000004020c7824 */ /* 0x000fc400078e020c */
[C---:B------:R-:W-:Y:S02]  /*1c00*/  IMAD R14, R2.reuse, 0x4, R14 ;  /* 0x00000004020e7824 */ /* 0x040fe400078e020e */
[C---:B------:R-:W-:Y:S02]  /*1c10*/  IMAD R20, R2.reuse, 0x4, R20 ;  /* 0x0000000402147824 */ /* 0x040fe400078e0214 */
[C---:B------:R-:W-:Y:S02]  /*1c20*/  IMAD R21, R2.reuse, 0x4, R21 ;  /* 0x0000000402157824 */ /* 0x040fe400078e0215 */
[C---:B------:R-:W-:Y:S02]  /*1c30*/  IMAD R23, R2.reuse, 0x4, R23 ;  /* 0x0000000402177824 */ /* 0x040fe400078e0217 */
[C---:B------:R-:W-:Y:S02]  /*1c40*/  IMAD R15, R2.reuse, 0x4, R15 ;  /* 0x00000004020f7824 */ /* 0x040fe400078e020f */
[C---:B------:R-:W-:Y:S01]  /*1c50*/  IMAD R11, R2.reuse, 0x4, R11 ;  /* 0x00000004020b7824 */ /* 0x040fe200078e020b */
[----:B------:R-:W-:Y:S01]  /*1c60*/  UIADD3 UR4, UPT, UPT, UR15, UR4, UR15 ;  /* 0x000000040f047290 */ /* 0x000fe2000fffe00f */
[----:B--2---:R-:W-:Y:S04]  /*1c70*/  @!P3 STS.64 [R13+UR22], R18 ;  /* 0x000000120d00b988 */ /* 0x004fe80008000a16 */
[----:B---3--:R0:W-:Y:S02]  /*1c80*/  @!P2 STS.64 [R13+UR8], R16 ;  /* 0x000000100d00a988 */ /* 0x0081e40008000a08 */
[----:B0-----:R-:W-:Y:S01]  /*1c90*/  IMAD R13, R2, 0x20, R13 ;  /* 0x00000020020d7824 */ /* 0x001fe200078e020d */
[----:B------:R-:W-:Y:S06]  /*1ca0*/  BRA.U UP1, `(.L_x_59) ;  /* 0xfffffffd01287547 */ /* 0x000fec000b83ffff */
.L_x_58:
[----:B------:R-:W-:-:S04]  /*1cb0*/  UIADD3 UR9, UPT, UPT, UR10, 0x1, URZ ;  /* 0x000000010a097890 */ /* 0x000fc8000fffe0ff */
[----:B------:R-:W-:-:S04]  /*1cc0*/  ULOP3.LUT UR20, UR9, 0x3, URZ, 0xc0, !UPT ;  /* 0x0000000309147892 */ /* 0x000fc8000f8ec0ff */
[----:B------:R-:W-:-:S09]  /*1cd0*/  UISETP.NE.AND UP1, UPT, UR20, URZ, UPT ;  /* 0x000000ff1400728c */ /* 0x000fd2000bf25270 */
[----:B------:R-:W-:Y:S05]  /*1ce0*/  BRA.U !UP1, `(.L_x_57) ;  /* 0x0000000509207547 */ /* 0x000fea000b800000 */
[----:B0-2-4-:R-:W0:Y:S01]  /*1cf0*/  S2R R17, SR_TID.X ;  /* 0x0000000000117919 */ /* 0x015e220000002100 */
[----:B------:R-:W-:Y:S01]  /*1d00*/  UIADD3 UR9, UPT, UPT, UR11, UR6, URZ ;  /* 0x000000060b097290 */ /* 0x000fe2000fffe0ff */
[----:B------:R-:W-:Y:S01]  /*1d10*/  BSSY.RECONVERGENT B0, `(.L_x_60) ;  /* 0x0000016000007945 */ /* 0x000fe20003800200 */
[----:B------:R-:W-:-:S04]  /*1d20*/  VIADD R11, R0, -UR7 ;  /* 0x80000007000b7c36 */ /* 0x000fc80008000000 */
[----:B------:R-:W-:Y:S01]  /*1d30*/  ISETP.GE.AND P1, PT, R6, UR9, PT ;  /* 0x0000000906007c0c */ /* 0x000fe2000bf26270 */
[----:B0-----:R-:W-:-:S05]  /*1d40*/  VIADD R17, R17, UR4 ;  /* 0x0000000411117c36 */ /* 0x001fca0008000000 */
[----:B------:R-:W-:-:S13]  /*1d50*/  ISETP.GE.OR P2, PT, R17, UR18, P1 ;  /* 0x0000001211007c0c */ /* 0x000fda0008f46670 */
[----:B------:R-:W-:Y:S05]  /*1d60*/  @P2 BRA `(.L_x_61) ;  /* 0x0000000000402947 */ /* 0x000fea0003800000 */
[----:B------:R-:W0:Y:S01]  /*1d70*/  LDC R6, c[0x0][0x3a0] ;  /* 0x0000e800ff067b82 */ /* 0x000e220000000800 */
[----:B------:R-:W-:-:S04]  /*1d80*/  IADD3 R15, PT, PT, R11, UR4, RZ ;  /* 0x000000040b0f7c10 */ /* 0x000fc8000fffe0ff */
        /* <DEDUP_REMOVED lines=14> */
.L_x_61:
[----:B------:R-:W-:Y:S05]  /*1e70*/  BSYNC.RECONVERGENT B0 ;  /* 0x0000000000007941 */ /* 0x000fea0003800200 */
.L_x_60:
[----:B------:R-:W-:-:S09]  /*1e80*/  UISETP.NE.AND UP1, UPT, UR20, 0x1, UPT ;  /* 0x000000011400788c */ /* 0x000fd2000bf25270 */
[----:B------:R-:W-:Y:S05]  /*1e90*/  BRA.U !UP1, `(.L_x_57) ;  /* 0x0000000109b47547 */ /* 0x000fea000b800000 */
[----:B------:R-:W-:Y:S01]  /*1ea0*/  VIADD R17, R17, UR15 ;  /* 0x0000000f11117c36 */ /* 0x000fe20008000000 */
[----:B------:R-:W-:Y:S01]  /*1eb0*/  UIADD3 UR4, UPT, UPT, UR15, UR4, URZ ;  /* 0x000000040f047290 */ /* 0x000fe2000fffe0ff */
[----:B------:R-:W-:Y:S03]  /*1ec0*/  BSSY.RECONVERGENT B0, `(.L_x_62) ;  /* 0x0000013000007945 */ /* 0x000fe60003800200 */
[----:B------:R-:W-:-:S13]  /*1ed0*/  ISETP.GE.OR P2, PT, R17, UR18, P1 ;  /* 0x0000001211007c0c */ /* 0x000fda0008f46670 */
[----:B------:R-:W-:Y:S05]  /*1ee0*/  @P2 BRA `(.L_x_63) ;  /* 0x0000000000402947 */ /* 0x000fea0003800000 */
[----:B------:R-:W1:Y:S01]  /*1ef0*/  LDC R6, c[0x0][0x3a0] ;  /* 0x0000e800ff067b82 */ /* 0x000e620000000800 */
[----:B0-----:R-:W-:-:S05]  /*1f00*/  VIADD R15, R11, UR4 ;  /* 0x000000040b0f7c36 */ /* 0x001fca0008000000 */
[----:B------:R-:W-:-:S04]  /*1f10*/  ISETP.GT.AND P2, PT, R15, -0x1, PT ;  /* 0xffffffff0f00780c */ /* 0x000fc80003f44270 */
[----:B-1----:R-:W-:-:S04]  /*1f20*/  ISETP.LT.AND P2, PT, R15, R6, P2 ;  /* 0x000000060f00720c */ /* 0x002fc80001741270 */
        /* <DEDUP_REMOVED lines=12> */
.L_x_63:
[----:B------:R-:W-:Y:S05]  /*1ff0*/  BSYNC.RECONVERGENT B0 ;  /* 0x0000000000007941 */ /* 0x000fea0003800200 */
.L_x_62:
[----:B------:R-:W-:-:S09]  /*2000*/  UISETP.NE.AND UP1, UPT, UR20, 0x2, UPT ;  /* 0x000000021400788c */ /* 0x000fd2000bf25270 */
[----:B------:R-:W-:Y:S05]  /*2010*/  BRA.U !UP1, `(.L_x_57) ;  /* 0x0000000109547547 */ /* 0x000fea000b800000 */
[----:B------:R-:W-:Y:S01]  /*2020*/  VIADD R17, R17, UR15 ;  /* 0x0000000f11117c36 */ /* 0x000fe20008000000 */
[----:B------:R-:W-:Y:S04]  /*2030*/  BSSY.RECONVERGENT B0, `(.L_x_57) ;  /* 0x0000013000007945 */ /* 0x000fe80003800200 */
[----:B------:R-:W-:-:S13]  /*2040*/  ISETP.GE.OR P1, PT, R17, UR18, P1 ;  /* 0x0000001211007c0c */ /* 0x000fda0008f26670 */
[----:B------:R-:W-:Y:S05]  /*2050*/  @P1 BRA `(.L_x_64) ;  /* 0x0000000000401947 */ /* 0x000fea0003800000 */
[----:B------:R-:W2:Y:S01]  /*2060*/  LDC R6, c[0x0][0x3a0] ;  /* 0x0000e800ff067b82 */ /* 0x000ea20000000800 */
[----:B01----:R-:W-:-:S04]  /*2070*/  IADD3 R13, PT, PT, R11, UR4, R2 ;  /* 0x000000040b0d7c10 */ /* 0x003fc8000fffe002 */
[----:B------:R-:W-:-:S04]  /*2080*/  ISETP.GT.AND P1, PT, R13, -0x1, PT ;  /* 0xffffffff0d00780c */ /* 0x000fc80003f24270 */
[----:B--2---:R-:W-:-:S04]  /*2090*/  ISETP.LT.AND P1, PT, R13, R6, P1 ;  /* 0x000000060d00720c */ /* 0x004fc80000f21270 */
        /* <DEDUP_REMOVED lines=12> */
.L_x_64:
[----:B------:R-:W-:Y:S05]  /*2160*/  BSYNC.RECONVERGENT B0 ;  /* 0x0000000000007941 */ /* 0x000fea0003800200 */
.L_x_57:
[----:B------:R-:W-:Y:S05]  /*2170*/  BRA.U !UP0, `(.L_x_65) ;  /* 0xfffffff108807547 */ /* 0x000fea000b83ffff */
.L_x_36:
[----:B------:R-:W5:Y:S01]  /*2180*/  LDCU.64 UR24, c[0x0][0x3a0] ;  /* 0x00007400ff1877ac */ /* 0x000f620008000a00 */
[----:B------:R-:W-:Y:S01]  /*2190*/  BAR.SYNC.DEFER_BLOCKING 0x0 ;  /* 0x0000000000007b1d */ /* 0x000fe20000010000 */
[----:B-----5:R-:W-:-:S04]  /*21a0*/  ISETP.GE.AND P0, PT, R3, UR25, PT ;  /* 0x0000001903007c0c */ /* 0x020fc8000bf06270 */
[----:B------:R-:W-:-:S13]  /*21b0*/  ISETP.GE.OR P0, PT, R0, UR24, P0 ;  /* 0x0000001800007c0c */ /* 0x000fda0008706670 */
[----:B------:R-:W-:Y:S05]  /*21c0*/  @P0 EXIT ;  /* 0x000000000000094d */ /* 0x000fea0003800000 */
[----:B------:R-:W-:Y:S01]  /*21d0*/  UIADD3 UR4, UPT, UPT, -UR7, UR24, URZ ;  /* 0x0000001807047290 */ /* 0x000fe2000fffe1ff */
[----:B------:R-:W5:Y:S01]  /*21e0*/  S2R R2, SR_TID.Y ;  /* 0x0000000000027919 */ /* 0x000f620000002200 */
[----:B------:R-:W-:Y:S01]  /*21f0*/  IMAD R3, R3, UR24, R0 ;  /* 0x0000001803037c24 */ /* 0x000fe2000f8e0200 */
[----:B------:R-:W0:Y:S03]  /*2200*/  S2R R5, SR_TID.X ;  /* 0x0000000000057919 */ /* 0x000e260000002100 */
[----:B------:R-:W-:-:S04]  /*2210*/  ISETP.GE.AND P0, PT, R0, UR4, PT ;  /* 0x0000000400007c0c */ /* 0x000fc8000bf06270 */
[----:B------:R-:W-:Y:S01]  /*2220*/  ISETP.GE.AND P0, PT, R0, UR7, !P0 ;  /* 0x0000000700007c0c */ /* 0x000fe2000c706270 */
[----:B------:R-:W1:-:S12]  /*2230*/  LDCU UR4, c[0x0][0x3d4] ;  /* 0x00007a80ff0477ac */ /* 0x000e580008000800 */
[----:B------:R-:W2:Y:S01]  /*2240*/  @!P0 S2R R7, SR_CgaCtaId ;  /* 0x0000000000078919 */ /* 0x000ea20000008800 */
[----:B------:R-:W-:Y:S01]  /*2250*/  @!P0 MOV R4, 0x400 ;  /* 0x0000040000048802 */ /* 0x000fe20000000f00 */
[----:B-1----:R-:W-:-:S04]  /*2260*/  ULEA.HI UR4, UR4, UR4, URZ, 0x1 ;  /* 0x0000000404047291 */ /* 0x002fc8000f8f08ff */
[----:B------:R-:W-:-:S06]  /*2270*/  USHF.R.S32.HI UR4, URZ, 0x1, UR4 ;  /* 0x00000001ff047899 */ /* 0x000fcc0008011404 */
[----:B-----5:R-:W-:-:S04]  /*2280*/  VIADD R2, R2, UR4 ;  /* 0x0000000402027c36 */ /* 0x020fc80008000000 */
[----:B------:R-:W-:Y:S01]  /*2290*/  IMAD R2, R2, UR18, RZ ;  /* 0x0000001202027c24 */ /* 0x000fe2000f8e02ff */
[----:B--2---:R-:W-:-:S04]  /*22a0*/  @!P0 LEA R7, R7, R4, 0x18 ;  /* 0x0000000407078211 */ /* 0x004fc800078ec0ff */
[----:B0-----:R-:W-:-:S05]  /*22b0*/  @!P0 IADD3 R4, PT, PT, R2, UR7, R5 ;  /* 0x0000000702048c10 */ /* 0x001fca000fffe005 */
[----:B------:R-:W-:Y:S02]  /*22c0*/  @!P0 IMAD R4, R4, 0x8, R7 ;  /* 0x0000000804048824 */ /* 0x000fe400078e0207 */
[----:B------:R-:W0:Y:S03]  /*22d0*/  LDC.64 R6, c[0x0][0x3b0] ;  /* 0x0000ec00ff067b82 */ /* 0x000e260000000a00 */
[----:B---3--:R-:W1:Y:S01]  /*22e0*/  @!P0 LDS.64 R8, [R4] ;  /* 0x0000000004088984 */ /* 0x008e620000000a00 */
[----:B0-----:R-:W-:-:S05]  /*22f0*/  IMAD.WIDE.U32 R6, R3, 0x8, R6 ;  /* 0x0000000803067825 */ /* 0x001fca00078e0006 */
[----:B-1----:R0:W-:Y:S01]  /*2300*/  @!P0 STG.E.64 desc[UR12][R6.64], R8 ;  /* 0x0000000806008986 */ /* 0x0021e2000c101b0c */
[----:B------:R-:W-:Y:S05]  /*2310*/  @!P0 EXIT ;  /* 0x000000000000894d */ /* 0x000fea0003800000 */
[----:B------:R-:W1:Y:S01]  /*2320*/  LDCU UR4, c[0x0][0x3d0] ;  /* 0x00007a00ff0477ac */ /* 0x000e620008000800 */
[----:B------:R-:W-:Y:S01]  /*2330*/  CS2R R18, SRZ ;  /* 0x0000000000127805 */ /* 0x000fe2000001ff00 */
[----:B-1----:R-:W-:-:S09]  /*2340*/  UISETP.GE.AND UP0, UPT, UR4, -0x1, UPT ;  /* 0xffffffff0400788c */ /* 0x002fd2000bf06270 */
[----:B------:R-:W-:Y:S05]  /*2350*/  BRA.U !UP0, `(.L_x_66) ;  /* 0x0000000908787547 */ /* 0x000fea000b800000 */
[----:B------:R-:W-:Y:S02]  /*2360*/  IABS R0, UR7 ;  /* 0x0000000700007c13 */ /* 0x000fe40008000000 */
[----:B------:R-:W-:-:S03]  /*2370*/  CS2R R18, SRZ ;  /* 0x0000000000127805 */ /* 0x000fc6000001ff00 */
[----:B------:R-:W-:-:S04]  /*2380*/  VIADD R0, R0, UR7 ;  /* 0x0000000700007c36 */ /* 0x000fc80008000000 */
[C---:B------:R-:W-:Y:S01]  /*2390*/  VIADD R3, R0.reuse, 0x1 ;  /* 0x0000000100037836 */ /* 0x040fe20000000000 */
[----:B------:R-:W-:Y:S01]  /*23a0*/  ISETP.GE.U32.AND P0, PT, R0, 0xf, PT ;  /* 0x0000000f0000780c */ /* 0x000fe20003f06070 */
[----:B------:R-:W-:-:S03]  /*23b0*/  IMAD R0, RZ, RZ, -UR7 ;  /* 0x80000007ff007e24 */ /* 0x000fc6000f8e02ff */
[----:B------:R-:W-:-:S04]  /*23c0*/  LOP3.LUT R4, R3, 0xf, RZ, 0xc0, !PT ;  /* 0x0000000f03047812 */ /* 0x000fc800078ec0ff */
[----:B------:R-:W-:-:S05]  /*23d0*/  ISETP.NE.AND P1, PT, R4, RZ, PT ;  /* 0x000000ff0400720c */ /* 0x000fca0003f25270 */
[----:B------:R-:W-:Y:S08]  /*23e0*/  @!P0 BRA `(.L_x_67) ;  /* 0x0000000400088947 */ /* 0x000ff00003800000 */
[----:B------:R-:W1:Y:S01]  /*23f0*/  S2UR UR5, SR_CgaCtaId ;  /* 0x00000000000579c3 */ /* 0x000e620000008800 */
[----:B------:R-:W-:Y:S01]  /*2400*/  UMOV UR4, 0x400 ;  /* 0x0000040000047882 */ /* 0x000fe20000000000 */
[----:B------:R-:W-:Y:S01]  /*2410*/  IMAD.IADD R24, R2, 0x1, R5 ;  /* 0x0000000102187824 */ /* 0x000fe200078e0205 */
[----:B------:R-:W-:Y:S01]  /*2420*/  LOP3.LUT R26, R3, 0xfffffff0, RZ, 0xc0, !PT ;  /* 0xfffffff0031a7812 */ /* 0x000fe200078ec0ff */
[----:B------:R-:W-:Y:S01]  /*2430*/  IMAD.MOV.U32 R25, RZ, RZ, RZ ;  /* 0x000000ffff197224 */ /* 0x000fe200078e00ff */
[----:B------:R-:W-:-:S03]  /*2440*/  CS2R R18, SRZ ;  /* 0x0000000000127805 */ /* 0x000fc6000001ff00 */
[----:B------:R-:W-:Y:S01]  /*2450*/  IMAD.MOV R26, RZ, RZ, -R26 ;  /* 0x000000ffff1a7224 */ /* 0x000fe200078e0a1a */
[----:B-1----:R-:W-:-:S06]  /*2460*/  ULEA UR4, UR5, UR4, 0x18 ;  /* 0x0000000405047291 */ /* 0x002fcc000f8ec0ff */
[----:B------:R-:W-:-:S05]  /*2470*/  LEA R24, R24, UR4, 0x3 ;  /* 0x0000000418187c11 */ /* 0x000fca000f8e18ff */
[----:B------:R-:W-:-:S07]  /*2480*/  VIADD R24, R24, 0x40 ;  /* 0x0000004018187836 */ /* 0x000fce0000000000 */
.L_x_68:
[----:B------:R-:W1:Y:S01]  /*2490*/  LDC.64 R28, c[0x0][0x3c8] ;  /* 0x0000f200ff1c7b82 */ /* 0x000e620000000a00 */
[----:B------:R-:W2:Y:S04]  /*24a0*/  LDS.64 R20, [R24+-0x40] ;  /* 0xffffc00018147984 */ /* 0x000ea80000000a00 */
[----:B------:R-:W-:Y:S01]  /*24b0*/  LDS.64 R22, [R24+0x10] ;  /* 0x0000100018167984 */ /* 0x000fe20000000a00 */
[----:B-1----:R-:W-:-:S05]  /*24c0*/  IMAD.WIDE R28, R25, 0x8, R28 ;  /* 0x00000008191c7825 */ /* 0x002fca00078e021c */
[----:B----4-:R-:W2:Y:S04]  /*24d0*/  LDG.E.64 R14, desc[UR12][R28.64] ;  /* 0x0000000c1c0e7981 */ /* 0x010ea8000c1e1b00 */
[----:B------:R-:W3:Y:S04]  /*24e0*/  LDG.E.64 R16, desc[UR12][R28.64+0x8] ;  /* 0x0000080c1c107981 */ /* 0x000ee8000c1e1b00 */
[----:B------:R-:W4:Y:S04]  /*24f0*/  LDG.E.64 R12, desc[UR12][R28.64+0x10] ;  /* 0x0000100c1c0c7981 */ /* 0x000f28000c1e1b00 */
[----:B0-----:R-:W5:Y:S04]  /*2500*/  LDG.E.64 R8, desc[UR12][R28.64+0x18] ;  /* 0x0000180c1c087981 */ /* 0x001f68000c1e1b00 */
[----:B------:R-:W5:Y:S01]  /*2510*/  LDG.E.64 R10, desc[UR12][R28.64+0x20] ;  /* 0x0000200c1c0a7981 */ /* 0x000f62000c1e1b00 */
[----:B--2---:R-:W-:-:S03]  /*2520*/  DFMA R20, R14, R20, R18 ;  /* 0x000000140e14722b */ /* 0x004fc60000000012 */
[----:B------:R-:W3:Y:S04]  /*2530*/  LDS.64 R18, [R24+-0x38] ;  /* 0xffffc80018127984 */ /* 0x000ee80000000a00 */
[----:B------:R-:W2:Y:S01]  /*2540*/  LDG.E.64 R14, desc[UR12][R28.64+0x28] ;  /* 0x0000280c1c0e7981 */ /* 0x000ea2000c1e1b00 */
[----:B---3--:R-:W-:-:S03]  /*2550*/  DFMA R18, R16, R18, R20 ;  /* 0x000000121012722b */ /* 0x008fc60000000014 */
[----:B------:R-:W4:Y:S04]  /*2560*/  LDS.64 R16, [R24+-0x30] ;  /* 0xffffd00018107984 */ /* 0x000f280000000a00 */
[----:B------:R-:W3:Y:S01]  /*2570*/  LDG.E.64 R20, desc[UR12][R28.64+0x30] ;  /* 0x0000300c1c147981 */ /* 0x000ee2000c1e1b00 */
[----:B----4-:R-:W-:-:S03]  /*2580*/  DFMA R16, R12, R16, R18 ;  /* 0x000000100c10722b */ /* 0x010fc60000000012 */
[----:B------:R-:W5:Y:S04]  /*2590*/  LDS.64 R12, [R24+-0x28] ;  /* 0xffffd800180c7984 */ /* 0x000f680000000a00 */
[----:B------:R-:W4:Y:S01]  /*25a0*/  LDG.E.64 R18, desc[UR12][R28.64+0x38] ;  /* 0x0000380c1c127981 */ /* 0x000f22000c1e1b00 */
[----:B-----5:R-:W-:-:S03]  /*25b0*/  DFMA R12, R8, R12, R16 ;  /* 0x0000000c080c722b */ /* 0x020fc60000000010 */
[----:B------:R-:W0:Y:S04]  /*25c0*/  LDS.64 R16, [R24+-0x20] ;  /* 0xffffe00018107984 */ /* 0x000e280000000a00 */
[----:B------:R-:W5:Y:S01]  /*25d0*/  LDG.E.64 R8, desc[UR12][R28.64+0x40] ;  /* 0x0000400c1c087981 */ /* 0x000f62000c1e1b00 */
[----:B0-----:R-:W-:-:S03]  /*25e0*/  DFMA R16, R10, R16, R12 ;  /* 0x000000100a10722b */ /* 0x001fc6000000000c */
[----:B------:R-:W5:Y:S04]  /*25f0*/  LDG.E.64 R12, desc[UR12][R28.64+0x48] ;  /* 0x0000480c1c0c7981 */ /* 0x000f68000c1e1b00 */
[----:B------:R-:W2:Y:S02]  /*2600*/  LDS.64 R10, [R24+-0x18] ;  /* 0xffffe800180a7984 */ /* 0x000ea40000000a00 */
[----:B--2---:R-:W-:Y:S02]  /*2610*/  DFMA R14, R14, R10, R16 ;  /* 0x0000000a0e0e722b */ /* 0x004fe40000000010 */
[----:B------:R-:W3:Y:S04]  /*2620*/  LDS.64 R10, [R24+-0x10] ;  /* 0xfffff000180a7984 */ /* 0x000ee80000000a00 */
[----:B------:R-:W2:Y:S02]  /*2630*/  LDG.E.64 R16, desc[UR12][R28.64+0x50] ;  /* 0x0000500c1c107981 */ /* 0x000ea4000c1e1b00 */
[----:B---3--:R-:W-:-:S02]  /*2640*/  DFMA R20, R20, R10, R14 ;  /* 0x0000000a1414722b */ /* 0x008fc4000000000e */
[----:B------:R-:W4:Y:S04]  /*2650*/  LDS.64 R10, [R24+-0x8] ;  /* 0xfffff800180a7984 */ /* 0x000f280000000a00 */
[----:B------:R-:W5:Y:S02]  /*2660*/  LDS.64 R14, [R24] ;  /* 0x00000000180e7984 */ /* 0x000f640000000a00 */
[----:B----4-:R-:W-:Y:S02]  /*2670*/  DFMA R10, R18, R10, R20 ;  /* 0x0000000a120a722b */ /* 0x010fe40000000014 */
[----:B------:R-:W3:Y:S04]  /*2680*/  LDG.E.64 R20, desc[UR12][R28.64+0x58] ;  /* 0x0000580c1c147981 */ /* 0x000ee8000c1e1b00 */
[----:B------:R-:W0:Y:S02]  /*2690*/  LDS.64 R18, [R24+0x8] ;  /* 0x0000080018127984 */ /* 0x000e240000000a00 */
[----:B-----5:R-:W-:-:S02]  /*26a0*/  DFMA R14, R8, R14, R10 ;  /* 0x0000000e080e722b */ /* 0x020fc4000000000a */
[----:B------:R-:W4:Y:S04]  /*26b0*/  LDG.E.64 R8, desc[UR12][R28.64+0x60] ;  /* 0x0000600c1c087981 */ /* 0x000f28000c1e1b00 */
[----:B------:R-:W5:Y:S02]  /*26c0*/  LDG.E.64 R10, desc[UR12][R28.64+0x68] ;  /* 0x0000680c1c0a7981 */ /* 0x000f64000c1e1b00 */
[----:B0-----:R-:W-:Y:S02]  /*26d0*/  DFMA R18, R12, R18, R14 ;  /* 0x000000120c12722b */ /* 0x001fe4000000000e */
[----:B------:R-:W5:Y:S04]  /*26e0*/  LDG.E.64 R12, desc[UR12][R28.64+0x70] ;  /* 0x0000700c1c0c7981 */ /* 0x000f68000c1e1b00 */
[----:B------:R-:W5:Y:S01]  /*26f0*/  LDG.E.64 R14, desc[UR12][R28.64+0x78] ;  /* 0x0000780c1c0e7981 */ /* 0x000f62000c1e1b00 */
[----:B------:R-:W-:-:S04]  /*2700*/  IADD3 R26, PT, PT, R26, 0x10, RZ ;  /* 0x000000101a1a7810 */ /* 0x000fc80007ffe0ff */
[----:B------:R-:W-:Y:S01]  /*2710*/  ISETP.NE.AND P0, PT, R26, RZ, PT ;  /* 0x000000ff1a00720c */ /* 0x000fe20003f05270 */
[----:B------:R-:W-:Y:S02]  /*2720*/  VIADD R0, R0, 0x10 ;  /* 0x0000001000007836 */ /* 0x000fe40000000000 */
[----:B------:R-:W-:Y:S01]  /*2730*/  VIADD R25, R25, 0x10 ;  /* 0x0000001019197836 */ /* 0x000fe20000000000 */
[----:B--2---:R-:W-:Y:S01]  /*2740*/  DFMA R22, R16, R22, R18 ;  /* 0x000000161016722b */ /* 0x004fe20000000012 */
[----:B------:R-:W3:Y:S04]  /*2750*/  LDS.64 R18, [R24+0x18] ;  /* 0x0000180018127984 */ /* 0x000ee80000000a00 */
[----:B------:R-:W4:Y:S03]  /*2760*/  LDS.64 R16, [R24+0x20] ;  /* 0x0000200018107984 */ /* 0x000f260000000a00 */
[----:B---3--:R-:W-:Y:S01]  /*2770*/  DFMA R18, R20, R18, R22 ;  /* 0x000000121412722b */ /* 0x008fe20000000016 */
[----:B------:R-:W5:Y:S04]  /*2780*/  LDS.64 R20, [R24+0x28] ;  /* 0x0000280018147984 */ /* 0x000f680000000a00 */
[----:B------:R-:W0:Y:S03]  /*2790*/  LDS.64 R22, [R24+0x30] ;  /* 0x0000300018167984 */ /* 0x000e260000000a00 */
[----:B----4-:R-:W-:-:S02]  /*27a0*/  DFMA R8, R8, R16, R18 ;  /* 0x000000100808722b */ /* 0x010fc40000000012 */
[----:B------:R1:W2:Y:S06]  /*27b0*/  LDS.64 R18, [R24+0x38] ;  /* 0x0000380018127984 */ /* 0x0002ac0000000a00 */
[----:B-----5:R-:W-:Y:S01]  /*27c0*/  DFMA R8, R10, R20, R8 ;  /* 0x000000140a08722b */ /* 0x020fe20000000008 */
[----:B-1----:R-:W-:-:S07]  /*27d0*/  VIADD R24, R24, 0x80 ;  /* 0x0000008018187836 */ /* 0x002fce0000000000 */
[----:B0-----:R-:W-:-:S08]  /*27e0*/  DFMA R8, R12, R22, R8 ;  /* 0x000000160c08722b */ /* 0x001fd00000000008 */
[----:B--2---:R-:W-:Y:S01]  /*27f0*/  DFMA R18, R14, R18, R8 ;  /* 0x000000120e12722b */ /* 0x004fe20000000008 */
[----:B------:R-:W-:Y:S10]  /*2800*/  @P0 BRA `(.L_x_68) ;  /* 0xfffffffc00200947 */ /* 0x000ff4000383ffff */
.L_x_67:
[----:B------:R-:W-:Y:S01]  /*2810*/  IADD3 R27, PT, PT, R2, UR7, R5 ;  /* 0x00000007021b7c10 */ /* 0x000fe2000fffe005 */
[----:B------:R-:W-:Y:S06]  /*2820*/  @!P1 BRA `(.L_x_66) ;  /* 0x0000000400449947 */ /* 0x000fec0003800000 */
[----:B------:R-:W-:Y:S02]  /*2830*/  ISETP.GE.U32.AND P0, PT, R4, 0x8, PT ;  /* 0x000000080400780c */ /* 0x000fe40003f06070 */
[----:B------:R-:W-:-:S04]  /*2840*/  LOP3.LUT R26, R3, 0x7, RZ, 0xc0, !PT ;  /* 0x00000007031a7812 */ /* 0x000fc800078ec0ff */
[----:B------:R-:W-:-:S07]  /*2850*/  ISETP.NE.AND P1, PT, R26, RZ, PT ;  /* 0x000000ff1a00720c */ /* 0x000fce0003f25270 */
[----:B------:R-:W-:Y:S06]  /*2860*/  @!P0 BRA `(.L_x_69) ;  /* 0x0000000000848947 */ /* 0x000fec0003800000 */
[----:B------:R-:W1:Y:S01]  /*2870*/  LDC.64 R28, c[0x0][0x3c8] ;  /* 0x0000f200ff1c7b82 */ /* 0x000e620000000a00 */
[----:B0-----:R-:W-:-:S04]  /*2880*/  VIADD R9, R0, UR7 ;  /* 0x0000000700097c36 */ /* 0x001fc80008000000 */
[----:B-1----:R-:W-:-:S05]  /*2890*/  IMAD.WIDE R28, R9, 0x8, R28 ;  /* 0x00000008091c7825 */ /* 0x002fca00078e021c */
[----:B------:R-:W2:Y:S04]  /*28a0*/  LDG.E.64 R10, desc[UR12][R28.64] ;  /* 0x0000000c1c0a7981 */ /* 0x000ea8000c1e1b00 */
[----:B------:R-:W3:Y:S01]  /*28b0*/  LDG.E.64 R12, desc[UR12][R28.64+0x8] ;  /* 0x0000080c1c0c7981 */ /* 0x000ee2000c1e1b00 */
[----:B------:R-:W0:Y:S03]  /*28c0*/  S2UR UR5, SR_CgaCtaId ;  /* 0x00000000000579c3 */ /* 0x000e260000008800 */
[----:B------:R-:W5:Y:S01]  /*28d0*/  LDG.E.64 R22, desc[UR12][R28.64+0x10] ;  /* 0x0000100c1c167981 */ /* 0x000f62000c1e1b00 */
[----:B------:R-:W-:Y:S01]  /*28e0*/  UMOV UR4, 0x400 ;  /* 0x0000040000047882 */ /* 0x000fe20000000000 */
[----:B------:R-:W-:-:S02]  /*28f0*/  IMAD.IADD R4, R27, 0x1, R0 ;  /* 0x000000011b047824 */ /* 0x000fc400078e0200 */
[----:B----4-:R-:W4:Y:S01]  /*2900*/  LDG.E.64 R16, desc[UR12][R28.64+0x18] ;  /* 0x0000180c1c107981 */ /* 0x010f22000c1e1b00 */
[----:B0-----:R-:W-:-:S06]  /*2910*/  ULEA UR4, UR5, UR4, 0x18 ;  /* 0x0000000405047291 */ /* 0x001fcc000f8ec0ff */
[----:B------:R-:W-:-:S05]  /*2920*/  LEA R4, R4, UR4, 0x3 ;  /* 0x0000000404047c11 */ /* 0x000fca000f8e18ff */
[----:B------:R-:W2:Y:S04]  /*2930*/  LDS.64 R8, [R4] ;  /* 0x0000000004087984 */ /* 0x000ea80000000a00 */
[----:B------:R-:W3:Y:S04]  /*2940*/  LDS.64 R20, [R4+0x8] ;  /* 0x0000080004147984 */ /* 0x000ee80000000a00 */
[----:B------:R-:W5:Y:S04]  /*2950*/  LDS.64 R14, [R4+0x10] ;  /* 0x00001000040e7984 */ /* 0x000f680000000a00 */
[----:B------:R-:W-:Y:S01]  /*2960*/  LDS.64 R24, [R4+0x38] ;  /* 0x0000380004187984 */ /* 0x000fe20000000a00 */
[----:B--2---:R-:W-:-:S03]  /*2970*/  DFMA R18, R10, R8, R18 ;  /* 0x000000080a12722b */ /* 0x004fc60000000012 */
[----:B------:R-:W2:Y:S04]  /*2980*/  LDG.E.64 R8, desc[UR12][R28.64+0x20] ;  /* 0x0000200c1c087981 */ /* 0x000ea8000c1e1b00 */
[----:B------:R-:W2:Y:S01]  /*2990*/  LDG.E.64 R10, desc[UR12][R28.64+0x28] ;  /* 0x0000280c1c0a7981 */ /* 0x000ea2000c1e1b00 */
[----:B---3--:R-:W-:-:S03]  /*29a0*/  DFMA R20, R12, R20, R18 ;  /* 0x000000140c14722b */ /* 0x008fc60000000012 */
[----:B------:R-:W3:Y:S04]  /*29b0*/  LDG.E.64 R12, desc[UR12][R28.64+0x30] ;  /* 0x0000300c1c0c7981 */ /* 0x000ee8000c1e1b00 */
[----:B------:R-:W3:Y:S01]  /*29c0*/  LDG.E.64 R18, desc[UR12][R28.64+0x38] ;  /* 0x0000380c1c127981 */ /* 0x000ee2000c1e1b00 */
[----:B-----5:R-:W-:-:S03]  /*29d0*/  DFMA R22, R22, R14, R20 ;  /* 0x0000000e1616722b */ /* 0x020fc60000000014 */
[----:B------:R-:W4:Y:S04]  /*29e0*/  LDS.64 R20, [R4+0x18] ;  /* 0x0000180004147984 */ /* 0x000f280000000a00 */
[----:B------:R-:W2:Y:S01]  /*29f0*/  LDS.64 R14, [R4+0x20] ;  /* 0x00002000040e7984 */ /* 0x000ea20000000a00 */
[----:B----4-:R-:W-:-:S03]  /*2a00*/  DFMA R16, R16, R20, R22 ;  /* 0x000000141010722b */ /* 0x010fc60000000016 */
[----:B------:R-:W0:Y:S04]  /*2a10*/  LDS.64 R20, [R4+0x28] ;  /* 0x0000280004147984 */ /* 0x000e280000000a00 */
[----:B------:R-:W3:Y:S01]  /*2a20*/  LDS.64 R22, [R4+0x30] ;  /* 0x0000300004167984 */ /* 0x000ee20000000a00 */
[----:B------:R-:W-:Y:S01]  /*2a30*/  VIADD R0, R0, 0x8 ;  /* 0x0000000800007836 */ /* 0x000fe20000000000 */
[----:B--2---:R-:W-:-:S08]  /*2a40*/  DFMA R8, R8, R14, R16 ;  /* 0x0000000e0808722b */ /* 0x004fd00000000010 */
[----:B0-----:R-:W-:-:S08]  /*2a50*/  DFMA R8, R10, R20, R8 ;  /* 0x000000140a08722b */ /* 0x001fd00000000008 */
[----:B---3--:R-:W-:-:S08]  /*2a60*/  DFMA R8, R12, R22, R8 ;  /* 0x000000160c08722b */ /* 0x008fd00000000008 */
[----:B------:R-:W-:-:S11]  /*2a70*/  DFMA R18, R18, R24, R8 ;  /* 0x000000181212722b */ /* 0x000fd60000000008 */
.L_x_69:
[----:B------:R-:W-:Y:S05]  /*2a80*/  @!P1 BRA `(.L_x_66) ;  /* 0x0000000000ac9947 */ /* 0x000fea0003800000 */
[----:B------:R-:W-:Y:S02]  /*2a90*/  ISETP.GE.U32.AND P0, PT, R26, 0x4, PT ;  /* 0x000000041a00780c */ /* 0x000fe40003f06070 */
[----:B------:R-:W-:-:S04]  /*2aa0*/  LOP3.LUT R3, R3, 0x3, RZ, 0xc0, !PT ;  /* 0x0000000303037812 */ /* 0x000fc800078ec0ff */
[----:B------:R-:W-:-:S07]  /*2ab0*/  ISETP.NE.AND P1, PT, R3, RZ, PT ;  /* 0x000000ff0300720c */ /* 0x000fce0003f25270 */
[----:B------:R-:W-:Y:S06]  /*2ac0*/  @!P0 BRA `(.L_x_70) ;  /* 0x0000000000548947 */ /* 0x000fec0003800000 */
[----:B0-----:R-:W0:Y:S01]  /*2ad0*/  LDC.64 R8, c[0x0][0x3c8] ;  /* 0x0000f200ff087b82 */ /* 0x001e220000000a00 */
[----:B------:R-:W-:-:S04]  /*2ae0*/  VIADD R29, R0, UR7 ;  /* 0x00000007001d7c36 */ /* 0x000fc80008000000 */
[----:B0-----:R-:W-:-:S05]  /*2af0*/  IMAD.WIDE R28, R29, 0x8, R8 ;  /* 0x000000081d1c7825 */ /* 0x001fca00078e0208 */
[----:B----4-:R-:W2:Y:S04]  /*2b00*/  LDG.E.64 R14, desc[UR12][R28.64] ;  /* 0x0000000c1c0e7981 */ /* 0x010ea8000c1e1b00 */
[----:B------:R-:W3:Y:S04]  /*2b10*/  LDG.E.64 R12, desc[UR12][R28.64+0x8] ;  /* 0x0000080c1c0c7981 */ /* 0x000ee8000c1e1b00 */
[----:B------:R-:W4:Y:S04]  /*2b20*/  LDG.E.64 R10, desc[UR12][R28.64+0x10] ;  /* 0x0000100c1c0a7981 */ /* 0x000f28000c1e1b00 */
[----:B------:R-:W5:Y:S01]  /*2b30*/  LDG.E.64 R8, desc[UR12][R28.64+0x18] ;  /* 0x0000180c1c087981 */ /* 0x000f62000c1e1b00 */
[----:B------:R-:W0:Y:S01]  /*2b40*/  S2UR UR5, SR_CgaCtaId ;  /* 0x00000000000579c3 */ /* 0x000e220000008800 */
[----:B------:R-:W-:Y:S01]  /*2b50*/  UMOV UR4, 0x400 ;  /* 0x0000040000047882 */ /* 0x000fe20000000000 */
[----:B------:R-:W-:-:S02]  /*2b60*/  IMAD.IADD R27, R27, 0x1, R0 ;  /* 0x000000011b1b7824 */ /* 0x000fc400078e0200 */
[----:B------:R-:W-:Y:S01]  /*2b70*/  VIADD R0, R0, 0x4 ;  /* 0x0000000400007836 */ /* 0x000fe20000000000 */
[----:B0-----:R-:W-:-:S06]  /*2b80*/  ULEA UR4, UR5, UR4, 0x18 ;  /* 0x0000000405047291 */ /* 0x001fcc000f8ec0ff */
[----:B------:R-:W-:-:S05]  /*2b90*/  LEA R27, R27, UR4, 0x3 ;  /* 0x000000041b1b7c11 */ /* 0x000fca000f8e18ff */
[----:B------:R-:W2:Y:S04]  /*2ba0*/  LDS.64 R24, [R27] ;  /* 0x000000001b187984 */ /* 0x000ea80000000a00 */
[----:B------:R-:W3:Y:S04]  /*2bb0*/  LDS.64 R22, [R27+0x8] ;  /* 0x000008001b167984 */ /* 0x000ee80000000a00 */
[----:B------:R-:W4:Y:S04]  /*2bc0*/  LDS.64 R20, [R27+0x10] ;  /* 0x000010001b147984 */ /* 0x000f280000000a00 */
[----:B------:R-:W5:Y:S01]  /*2bd0*/  LDS.64 R16, [R27+0x18] ;  /* 0x000018001b107984 */ /* 0x000f620000000a00 */
[----:B--2---:R-:W-:-:S08]  /*2be0*/  DFMA R14, R14, R24, R18 ;  /* 0x000000180e0e722b */ /* 0x004fd00000000012 */
[----:B---3--:R-:W-:-:S08]  /*2bf0*/  DFMA R12, R12, R22, R14 ;  /* 0x000000160c0c722b */ /* 0x008fd0000000000e */
[----:B----4-:R-:W-:-:S08]  /*2c00*/  DFMA R10, R10, R20, R12 ;  /* 0x000000140a0a722b */ /* 0x010fd0000000000c */
[----:B-----5:R-:W-:-:S11]  /*2c10*/  DFMA R18, R8, R16, R10 ;  /* 0x000000100812722b */ /* 0x020fd6000000000a */
.L_x_70:
[----:B------:R-:W-:Y:S05]  /*2c20*/  @!P1 BRA `(.L_x_66) ;  /* 0x0000000000449947 */ /* 0x000fea0003800000 */
[----:B------:R-:W1:Y:S01]  /*2c30*/  S2UR UR5, SR_CgaCtaId ;  /* 0x00000000000579c3 */ /* 0x000e620000008800 */
[----:B------:R-:W-:Y:S01]  /*2c40*/  VIADD R11, R0, UR7 ;  /* 0x00000007000b7c36 */ /* 0x000fe20008000000 */
[----:B------:R-:W-:Y:S01]  /*2c50*/  UMOV UR4, 0x400 ;  /* 0x0000040000047882 */ /* 0x000fe20000000000 */
[----:B------:R-:W-:-:S03]  /*2c60*/  IMAD.MOV R10, RZ, RZ, -R3 ;  /* 0x000000ffff0a7224 */ /* 0x000fc600078e0a03 */
[----:B------:R-:W-:Y:S02]  /*2c70*/  IADD3 R2, PT, PT, R2, R11, R5 ;  /* 0x0000000b02027210 */ /* 0x000fe40007ffe005 */
[----:B0-----:R-:W0:Y:S01]  /*2c80*/  LDC.64 R8, c[0x0][0x3c8] ;  /* 0x0000f200ff087b82 */ /* 0x001e220000000a00 */
[----:B-1----:R-:W-:-:S06]  /*2c90*/  ULEA UR4, UR5, UR4, 0x18 ;  /* 0x0000000405047291 */ /* 0x002fcc000f8ec0ff */
[----:B------:R-:W-:-:S07]  /*2ca0*/  LEA R0, R2, UR4, 0x3 ;  /* 0x0000000402007c11 */ /* 0x000fce000f8e18ff */
.L_x_71:
[C---:B0-----:R-:W-:Y:S01]  /*2cb0*/  IMAD.WIDE R2, R11.reuse, 0x8, R8 ;  /* 0x000000080b027825 */ /* 0x041fe200078e0208 */
[----:B------:R0:W1:Y:S05]  /*2cc0*/  LDS.64 R4, [R0] ;  /* 0x0000000000047984 */ /* 0x00006a0000000a00 */
[----:B------:R-:W1:Y:S01]  /*2cd0*/  LDG.E.64 R2, desc[UR12][R2.64] ;  /* 0x0000000c02027981 */ /* 0x000e62000c1e1b00 */
[----:B------:R-:W-:Y:S02]  /*2ce0*/  VIADD R10, R10, 0x1 ;  /* 0x000000010a0a7836 */ /* 0x000fe40000000000 */
[----:B------:R-:W-:Y:S02]  /*2cf0*/  VIADD R11, R11, 0x1 ;  /* 0x000000010b0b7836 */ /* 0x000fe40000000000 */
[----:B0-----:R-:W-:Y:S01]  /*2d00*/  VIADD R0, R0, 0x8 ;  /* 0x0000000800007836 */ /* 0x001fe20000000000 */
[----:B------:R-:W-:Y:S01]  /*2d10*/  ISETP.NE.AND P0, PT, R10, RZ, PT ;  /* 0x000000ff0a00720c */ /* 0x000fe20003f05270 */
[----:B-1----:R-:W-:-:S12]  /*2d20*/  DFMA R18, R2, R4, R18 ;  /* 0x000000040212722b */ /* 0x002fd80000000012 */
[----:B------:R-:W-:Y:S05]  /*2d30*/  @P0 BRA `(.L_x_71) ;  /* 0xfffffffc00dc0947 */ /* 0x000fea000383ffff */
.L_x_66:
[----:B------:R-:W-:Y:S01]  /*2d40*/  STG.E.64 desc[UR12][R6.64], R18 ;  /* 0x0000001206007986 */ /* 0x000fe2000c101b0c */
[----:B------:R-:W-:Y:S05]  /*2d50*/  EXIT ;  /* 0x000000000000794d */ /* 0x000fea0003800000 */
.L_x_72:
        /* <DEDUP_REMOVED lines=10> */
.L_x_74:


//--------------------- .nv.shared.lambda_25546   --------------------------
	.section	.nv.shared.lambda_25546,"aw",@nobits
	.sectionflags	@""
	.align	8
.nv.shared.lambda_25546:
	.zero		8528


//--------------------- .nv.shared.reserved.0     --------------------------
	.section	.nv.shared.reserved.0,"aw",@nobits
	.weak		__nv_reservedSMEM_offset_0_alias
	.size		__nv_reservedSMEM_offset_0_alias, 0, 64
	.other		__nv_reservedSMEM_offset_0_alias,@"STO_CUDA_RESERVED_SHARED STV_DEFAULT"
__nv_reservedSMEM_offset_0_alias:
	.zero		0
	.zero		64


//--------------------- .nv.shared.lambda_25292   --------------------------
	.section	.nv.shared.lambda_25292,"aw",@nobits
	.sectionflags	@""
	.align	8
.nv.shared.lambda_25292:
	.zero		8528


//--------------------- .nv.constant0.lambda_25546 --------------------------
	.section	.nv.constant0.lambda_25546,"a",@progbits
	.sectionflags	@""
	.align	4
.nv.constant0.lambda_25546:
	.zero		992


//--------------------- .nv.constant0.lambda_25292 --------------------------
	.section	.nv.constant0.lambda_25292,"a",@progbits
	.sectionflags	@""
	.align	4
.nv.constant0.lambda_25292:
	.zero		984


//--------------------- SYMBOLS --------------------------

	.type		.nv.reservedSmem.offset0,@object
	.size		.nv.reservedSmem.offset0,0x4
	.type		.nv.reservedSmem.cap,@object
	.size		.nv.reservedSmem.cap,0x4
